//
// Generated by NVIDIA NVVM Compiler
//
// Compiler Build ID: CL-36424714
// Cuda compilation tools, release 13.0, V13.0.88
// Based on NVVM 20.0.0
//

.version 9.0
.target sm_100
.address_size 64

	// .globl	my_kernel_kernel0
// _ZZ17my_kernel_kernel0E18PaddedInput_shared has been demoted
// _ZZ17my_kernel_kernel0E18placeholder_shared has been demoted

.visible .entry my_kernel_kernel0(
	.param .u64 .ptr .align 1 my_kernel_kernel0_param_0,
	.param .u64 .ptr .align 1 my_kernel_kernel0_param_1,
	.param .u64 .ptr .align 1 my_kernel_kernel0_param_2,
	.param .u64 .ptr .align 1 my_kernel_kernel0_param_3
)
{
	.local .align 16 .b8 	__local_depot0[2880];
	.reg .b64 	%SP;
	.reg .b64 	%SPL;
	.reg .pred 	%p<8>;
	.reg .b32 	%r<72>;
	.reg .b32 	%f<225>;
	.reg .b64 	%rd<31>;
	// demoted variable
	.shared .align 4 .b8 _ZZ17my_kernel_kernel0E18PaddedInput_shared[14400];
	// demoted variable
	.shared .align 4 .b8 _ZZ17my_kernel_kernel0E18placeholder_shared[512];
	mov.u64 	%SPL, __local_depot0;
	ld.param.u64 	%rd11, [my_kernel_kernel0_param_0];
	ld.param.u64 	%rd12, [my_kernel_kernel0_param_1];
	ld.param.u64 	%rd14, [my_kernel_kernel0_param_3];
	add.u64 	%rd1, %SPL, 0;
	mov.b32 	%r65, 0;
$L__BB0_1:
	mul.lo.s32 	%r27, %r65, 12;
	mul.wide.u32 	%rd16, %r27, 4;
	add.s64 	%rd17, %rd1, %rd16;
	mov.f32 	%f25, 0f00000000;
	st.local.v4.f32 	[%rd17], {%f25, %f25, %f25, %f25};
	st.local.v4.f32 	[%rd17+1440], {%f25, %f25, %f25, %f25};
	st.local.v4.f32 	[%rd17+16], {%f25, %f25, %f25, %f25};
	st.local.v4.f32 	[%rd17+1456], {%f25, %f25, %f25, %f25};
	st.local.v4.f32 	[%rd17+32], {%f25, %f25, %f25, %f25};
	st.local.v4.f32 	[%rd17+1472], {%f25, %f25, %f25, %f25};
	st.local.v4.f32 	[%rd17+48], {%f25, %f25, %f25, %f25};
	st.local.v4.f32 	[%rd17+1488], {%f25, %f25, %f25, %f25};
	st.local.v4.f32 	[%rd17+64], {%f25, %f25, %f25, %f25};
	st.local.v4.f32 	[%rd17+1504], {%f25, %f25, %f25, %f25};
	st.local.v4.f32 	[%rd17+80], {%f25, %f25, %f25, %f25};
	st.local.v4.f32 	[%rd17+1520], {%f25, %f25, %f25, %f25};
	add.s32 	%r65, %r65, 2;
	setp.ne.s32 	%p1, %r65, 30;
	@%p1 bra 	$L__BB0_1;
	mov.u32 	%r3, %ctaid.x;
	shr.u32 	%r4, %r3, 1;
	mov.u32 	%r5, %tid.x;
	shl.b32 	%r29, %r5, 3;
	mov.u32 	%r30, _ZZ17my_kernel_kernel0E18PaddedInput_shared;
	add.s32 	%r6, %r30, %r29;
	shl.b32 	%r31, %r5, 1;
	and.b32  	%r32, %r31, 1920;
	shl.b32 	%r33, %r3, 6;
	and.b32  	%r34, %r33, 64;
	and.b32  	%r35, %r5, 63;
	or.b32  	%r36, %r32, %r35;
	or.b32  	%r7, %r36, %r34;
	shr.u32 	%r8, %r5, 3;
	mul.lo.s32 	%r9, %r8, 6;
	shl.b32 	%r37, %r5, 2;
	and.b32  	%r10, %r37, 28;
	shl.b32 	%r38, %r5, 4;
	and.b32  	%r39, %r38, 112;
	mov.u32 	%r40, _ZZ17my_kernel_kernel0E18placeholder_shared;
	add.s32 	%r11, %r40, %r39;
	add.s64 	%rd30, %rd1, 1472;
	cvta.to.global.u64 	%rd3, %rd11;
	cvta.to.global.u64 	%rd4, %rd12;
	mov.b32 	%r66, 0;
$L__BB0_3:
	setp.gt.u32 	%p2, %r5, 39;
	bar.sync 	0;
	shl.b32 	%r41, %r66, 1;
	mul.lo.s32 	%r42, %r5, 96;
	mad.lo.s32 	%r43, %r4, 172800, %r42;
	add.s32 	%r44, %r43, %r41;
	mul.wide.u32 	%rd18, %r44, 4;
	add.s64 	%rd5, %rd3, %rd18;
	ld.global.nc.f32 	%f26, [%rd5];
	st.shared.f32 	[%r6], %f26;
	ld.global.nc.f32 	%f27, [%rd5+4];
	st.shared.f32 	[%r6+4], %f27;
	ld.global.nc.f32 	%f28, [%rd5+61440];
	st.shared.f32 	[%r6+1280], %f28;
	ld.global.nc.f32 	%f29, [%rd5+61444];
	st.shared.f32 	[%r6+1284], %f29;
	ld.global.nc.f32 	%f30, [%rd5+122880];
	st.shared.f32 	[%r6+2560], %f30;
	ld.global.nc.f32 	%f31, [%rd5+122884];
	st.shared.f32 	[%r6+2564], %f31;
	ld.global.nc.f32 	%f32, [%rd5+184320];
	st.shared.f32 	[%r6+3840], %f32;
	ld.global.nc.f32 	%f33, [%rd5+184324];
	st.shared.f32 	[%r6+3844], %f33;
	ld.global.nc.f32 	%f34, [%rd5+245760];
	st.shared.f32 	[%r6+5120], %f34;
	ld.global.nc.f32 	%f35, [%rd5+245764];
	st.shared.f32 	[%r6+5124], %f35;
	ld.global.nc.f32 	%f36, [%rd5+307200];
	st.shared.f32 	[%r6+6400], %f36;
	ld.global.nc.f32 	%f37, [%rd5+307204];
	st.shared.f32 	[%r6+6404], %f37;
	ld.global.nc.f32 	%f38, [%rd5+368640];
	st.shared.f32 	[%r6+7680], %f38;
	ld.global.nc.f32 	%f39, [%rd5+368644];
	st.shared.f32 	[%r6+7684], %f39;
	ld.global.nc.f32 	%f40, [%rd5+430080];
	st.shared.f32 	[%r6+8960], %f40;
	ld.global.nc.f32 	%f41, [%rd5+430084];
	st.shared.f32 	[%r6+8964], %f41;
	ld.global.nc.f32 	%f42, [%rd5+491520];
	st.shared.f32 	[%r6+10240], %f42;
	ld.global.nc.f32 	%f43, [%rd5+491524];
	st.shared.f32 	[%r6+10244], %f43;
	ld.global.nc.f32 	%f44, [%rd5+552960];
	st.shared.f32 	[%r6+11520], %f44;
	ld.global.nc.f32 	%f45, [%rd5+552964];
	st.shared.f32 	[%r6+11524], %f45;
	ld.global.nc.f32 	%f46, [%rd5+614400];
	st.shared.f32 	[%r6+12800], %f46;
	ld.global.nc.f32 	%f47, [%rd5+614404];
	st.shared.f32 	[%r6+12804], %f47;
	@%p2 bra 	$L__BB0_5;
	ld.global.nc.f32 	%f48, [%rd5+675840];
	st.shared.f32 	[%r6+14080], %f48;
	ld.global.nc.f32 	%f49, [%rd5+675844];
	st.shared.f32 	[%r6+14084], %f49;
	bra.uni 	$L__BB0_6;
$L__BB0_5:
	setp.gt.u32 	%p3, %r5, 127;
	@%p3 bra 	$L__BB0_7;
$L__BB0_6:
	shl.b32 	%r45, %r66, 8;
	add.s32 	%r46, %r7, %r45;
	mul.wide.u32 	%rd19, %r46, 4;
	add.s64 	%rd20, %rd4, %rd19;
	ld.global.nc.f32 	%f50, [%rd20];
	shl.b32 	%r47, %r5, 2;
	mov.u32 	%r48, _ZZ17my_kernel_kernel0E18placeholder_shared;
	add.s32 	%r49, %r48, %r47;
	st.shared.f32 	[%r49], %f50;
$L__BB0_7:
	mov.u32 	%r51, _ZZ17my_kernel_kernel0E18PaddedInput_shared;
	mad.lo.s32 	%r52, %r8, 24, %r51;
	add.s32 	%r67, %r52, 16;
	bar.sync 	0;
	ld.shared.f32 	%f1, [%r11];
	ld.shared.f32 	%f2, [%r11+128];
	ld.shared.f32 	%f3, [%r11+4];
	ld.shared.f32 	%f4, [%r11+132];
	ld.shared.f32 	%f5, [%r11+8];
	ld.shared.f32 	%f6, [%r11+136];
	ld.shared.f32 	%f7, [%r11+12];
	ld.shared.f32 	%f8, [%r11+140];
	mov.b32 	%r68, 8;
	mov.u64 	%rd29, %rd30;
$L__BB0_8:
	ld.local.v4.f32 	{%f51, %f52, %f53, %f54}, [%rd29+-1472];
	ld.shared.f32 	%f55, [%r67+-16];
	fma.rn.f32 	%f56, %f55, %f1, %f51;
	ld.local.v4.f32 	{%f57, %f58, %f59, %f60}, [%rd29+-32];
	fma.rn.f32 	%f61, %f55, %f2, %f57;
	fma.rn.f32 	%f62, %f55, %f3, %f52;
	fma.rn.f32 	%f63, %f55, %f4, %f58;
	fma.rn.f32 	%f64, %f55, %f5, %f53;
	fma.rn.f32 	%f65, %f55, %f6, %f59;
	fma.rn.f32 	%f66, %f55, %f7, %f54;
	st.local.v4.f32 	[%rd29+-1472], {%f56, %f62, %f64, %f66};
	fma.rn.f32 	%f67, %f55, %f8, %f60;
	st.local.v4.f32 	[%rd29+-32], {%f61, %f63, %f65, %f67};
	ld.local.v4.f32 	{%f68, %f69, %f70, %f71}, [%rd29+-1456];
	ld.shared.f32 	%f72, [%r67+-8];
	fma.rn.f32 	%f73, %f72, %f1, %f68;
	ld.local.v4.f32 	{%f74, %f75, %f76, %f77}, [%rd29+-16];
	fma.rn.f32 	%f78, %f72, %f2, %f74;
	fma.rn.f32 	%f79, %f72, %f3, %f69;
	fma.rn.f32 	%f80, %f72, %f4, %f75;
	fma.rn.f32 	%f81, %f72, %f5, %f70;
	fma.rn.f32 	%f82, %f72, %f6, %f76;
	fma.rn.f32 	%f83, %f72, %f7, %f71;
	st.local.v4.f32 	[%rd29+-1456], {%f73, %f79, %f81, %f83};
	fma.rn.f32 	%f84, %f72, %f8, %f77;
	st.local.v4.f32 	[%rd29+-16], {%f78, %f80, %f82, %f84};
	ld.local.v4.f32 	{%f85, %f86, %f87, %f88}, [%rd29+-1440];
	ld.shared.f32 	%f89, [%r67];
	fma.rn.f32 	%f90, %f89, %f1, %f85;
	ld.local.v4.f32 	{%f91, %f92, %f93, %f94}, [%rd29];
	fma.rn.f32 	%f95, %f89, %f2, %f91;
	fma.rn.f32 	%f96, %f89, %f3, %f86;
	fma.rn.f32 	%f97, %f89, %f4, %f92;
	fma.rn.f32 	%f98, %f89, %f5, %f87;
	fma.rn.f32 	%f99, %f89, %f6, %f93;
	fma.rn.f32 	%f100, %f89, %f7, %f88;
	st.local.v4.f32 	[%rd29+-1440], {%f90, %f96, %f98, %f100};
	fma.rn.f32 	%f101, %f89, %f8, %f94;
	st.local.v4.f32 	[%rd29], {%f95, %f97, %f99, %f101};
	add.s32 	%r68, %r68, 480;
	add.s64 	%rd29, %rd29, 48;
	add.s32 	%r67, %r67, 480;
	setp.ne.s32 	%p4, %r68, 14408;
	@%p4 bra 	$L__BB0_8;
	ld.shared.f32 	%f9, [%r11+256];
	ld.shared.f32 	%f10, [%r11+384];
	ld.shared.f32 	%f11, [%r11+260];
	ld.shared.f32 	%f12, [%r11+388];
	ld.shared.f32 	%f13, [%r11+264];
	ld.shared.f32 	%f14, [%r11+392];
	ld.shared.f32 	%f15, [%r11+268];
	ld.shared.f32 	%f16, [%r11+396];
	mov.b32 	%r69, 0;
$L__BB0_10:
	mul.lo.s32 	%r54, %r69, 12;
	mul.wide.u32 	%rd21, %r54, 4;
	add.s64 	%rd22, %rd1, %rd21;
	ld.local.v4.f32 	{%f102, %f103, %f104, %f105}, [%rd22];
	mad.lo.s32 	%r55, %r69, 120, %r9;
	shl.b32 	%r56, %r55, 2;
	mov.u32 	%r57, _ZZ17my_kernel_kernel0E18PaddedInput_shared;
	add.s32 	%r58, %r57, %r56;
	ld.shared.f32 	%f106, [%r58+4];
	fma.rn.f32 	%f107, %f106, %f9, %f102;
	ld.local.v4.f32 	{%f108, %f109, %f110, %f111}, [%rd22+1440];
	fma.rn.f32 	%f112, %f106, %f10, %f108;
	fma.rn.f32 	%f113, %f106, %f11, %f103;
	fma.rn.f32 	%f114, %f106, %f12, %f109;
	fma.rn.f32 	%f115, %f106, %f13, %f104;
	fma.rn.f32 	%f116, %f106, %f14, %f110;
	fma.rn.f32 	%f117, %f106, %f15, %f105;
	st.local.v4.f32 	[%rd22], {%f107, %f113, %f115, %f117};
	fma.rn.f32 	%f118, %f106, %f16, %f111;
	st.local.v4.f32 	[%rd22+1440], {%f112, %f114, %f116, %f118};
	ld.local.v4.f32 	{%f119, %f120, %f121, %f122}, [%rd22+16];
	ld.shared.f32 	%f123, [%r58+12];
	fma.rn.f32 	%f124, %f123, %f9, %f119;
	ld.local.v4.f32 	{%f125, %f126, %f127, %f128}, [%rd22+1456];
	fma.rn.f32 	%f129, %f123, %f10, %f125;
	fma.rn.f32 	%f130, %f123, %f11, %f120;
	fma.rn.f32 	%f131, %f123, %f12, %f126;
	fma.rn.f32 	%f132, %f123, %f13, %f121;
	fma.rn.f32 	%f133, %f123, %f14, %f127;
	fma.rn.f32 	%f134, %f123, %f15, %f122;
	st.local.v4.f32 	[%rd22+16], {%f124, %f130, %f132, %f134};
	fma.rn.f32 	%f135, %f123, %f16, %f128;
	st.local.v4.f32 	[%rd22+1456], {%f129, %f131, %f133, %f135};
	ld.local.v4.f32 	{%f136, %f137, %f138, %f139}, [%rd22+32];
	ld.shared.f32 	%f140, [%r58+20];
	fma.rn.f32 	%f141, %f140, %f9, %f136;
	ld.local.v4.f32 	{%f142, %f143, %f144, %f145}, [%rd22+1472];
	fma.rn.f32 	%f146, %f140, %f10, %f142;
	fma.rn.f32 	%f147, %f140, %f11, %f137;
	fma.rn.f32 	%f148, %f140, %f12, %f143;
	fma.rn.f32 	%f149, %f140, %f13, %f138;
	fma.rn.f32 	%f150, %f140, %f14, %f144;
	fma.rn.f32 	%f151, %f140, %f15, %f139;
	st.local.v4.f32 	[%rd22+32], {%f141, %f147, %f149, %f151};
	fma.rn.f32 	%f152, %f140, %f16, %f145;
	st.local.v4.f32 	[%rd22+1472], {%f146, %f148, %f150, %f152};
	add.s32 	%r69, %r69, 1;
	setp.ne.s32 	%p5, %r69, 30;
	@%p5 bra 	$L__BB0_10;
	add.s32 	%r66, %r66, 1;
	setp.ne.s32 	%p6, %r66, 48;
	@%p6 bra 	$L__BB0_3;
	ld.param.u64 	%rd28, [my_kernel_kernel0_param_2];
	shl.b32 	%r60, %r3, 6;
	and.b32  	%r61, %r60, 64;
	or.b32  	%r62, %r61, %r10;
	mul.lo.s32 	%r63, %r4, 230400;
	mad.lo.s32 	%r64, %r8, 384, %r63;
	or.b32  	%r70, %r62, %r64;
	cvta.to.global.u64 	%rd23, %rd14;
	mul.wide.u32 	%rd24, %r62, 4;
	add.s64 	%rd25, %rd23, %rd24;
	ld.global.nc.f32 	%f17, [%rd25];
	ld.global.nc.f32 	%f18, [%rd25+128];
	ld.global.nc.f32 	%f19, [%rd25+4];
	ld.global.nc.f32 	%f20, [%rd25+132];
	ld.global.nc.f32 	%f21, [%rd25+8];
	ld.global.nc.f32 	%f22, [%rd25+136];
	ld.global.nc.f32 	%f23, [%rd25+12];
	ld.global.nc.f32 	%f24, [%rd25+140];
	cvta.to.global.u64 	%rd8, %rd28;
	mov.b32 	%r71, 0;
$L__BB0_13:
	ld.local.v4.f32 	{%f153, %f154, %f155, %f156}, [%rd30+-1472];
	add.f32 	%f157, %f153, %f17;
	max.f32 	%f158, %f157, 0f00000000;
	mul.wide.u32 	%rd26, %r70, 4;
	add.s64 	%rd27, %rd8, %rd26;
	st.global.f32 	[%rd27], %f158;
	ld.local.v4.f32 	{%f159, %f160, %f161, %f162}, [%rd30+-32];
	add.f32 	%f163, %f159, %f18;
	max.f32 	%f164, %f163, 0f00000000;
	st.global.f32 	[%rd27+128], %f164;
	add.f32 	%f165, %f154, %f19;
	max.f32 	%f166, %f165, 0f00000000;
	st.global.f32 	[%rd27+4], %f166;
	add.f32 	%f167, %f160, %f20;
	max.f32 	%f168, %f167, 0f00000000;
	st.global.f32 	[%rd27+132], %f168;
	add.f32 	%f169, %f155, %f21;
	max.f32 	%f170, %f169, 0f00000000;
	st.global.f32 	[%rd27+8], %f170;
	add.f32 	%f171, %f161, %f22;
	max.f32 	%f172, %f171, 0f00000000;
	st.global.f32 	[%rd27+136], %f172;
	add.f32 	%f173, %f156, %f23;
	max.f32 	%f174, %f173, 0f00000000;
	st.global.f32 	[%rd27+12], %f174;
	add.f32 	%f175, %f162, %f24;
	max.f32 	%f176, %f175, 0f00000000;
	st.global.f32 	[%rd27+140], %f176;
	ld.local.v4.f32 	{%f177, %f178, %f179, %f180}, [%rd30+-1456];
	add.f32 	%f181, %f177, %f17;
	max.f32 	%f182, %f181, 0f00000000;
	st.global.f32 	[%rd27+512], %f182;
	ld.local.v4.f32 	{%f183, %f184, %f185, %f186}, [%rd30+-16];
	add.f32 	%f187, %f183, %f18;
	max.f32 	%f188, %f187, 0f00000000;
	st.global.f32 	[%rd27+640], %f188;
	add.f32 	%f189, %f178, %f19;
	max.f32 	%f190, %f189, 0f00000000;
	st.global.f32 	[%rd27+516], %f190;
	add.f32 	%f191, %f184, %f20;
	max.f32 	%f192, %f191, 0f00000000;
	st.global.f32 	[%rd27+644], %f192;
	add.f32 	%f193, %f179, %f21;
	max.f32 	%f194, %f193, 0f00000000;
	st.global.f32 	[%rd27+520], %f194;
	add.f32 	%f195, %f185, %f22;
	max.f32 	%f196, %f195, 0f00000000;
	st.global.f32 	[%rd27+648], %f196;
	add.f32 	%f197, %f180, %f23;
	max.f32 	%f198, %f197, 0f00000000;
	st.global.f32 	[%rd27+524], %f198;
	add.f32 	%f199, %f186, %f24;
	max.f32 	%f200, %f199, 0f00000000;
	st.global.f32 	[%rd27+652], %f200;
	ld.local.v4.f32 	{%f201, %f202, %f203, %f204}, [%rd30+-1440];
	add.f32 	%f205, %f201, %f17;
	max.f32 	%f206, %f205, 0f00000000;
	st.global.f32 	[%rd27+1024], %f206;
	ld.local.v4.f32 	{%f207, %f208, %f209, %f210}, [%rd30];
	add.f32 	%f211, %f207, %f18;
	max.f32 	%f212, %f211, 0f00000000;
	st.global.f32 	[%rd27+1152], %f212;
	add.f32 	%f213, %f202, %f19;
	max.f32 	%f214, %f213, 0f00000000;
	st.global.f32 	[%rd27+1028], %f214;
	add.f32 	%f215, %f208, %f20;
	max.f32 	%f216, %f215, 0f00000000;
	st.global.f32 	[%rd27+1156], %f216;
	add.f32 	%f217, %f203, %f21;
	max.f32 	%f218, %f217, 0f00000000;
	st.global.f32 	[%rd27+1032], %f218;
	add.f32 	%f219, %f209, %f22;
	max.f32 	%f220, %f219, 0f00000000;
	st.global.f32 	[%rd27+1160], %f220;
	add.f32 	%f221, %f204, %f23;
	max.f32 	%f222, %f221, 0f00000000;
	st.global.f32 	[%rd27+1036], %f222;
	add.f32 	%f223, %f210, %f24;
	max.f32 	%f224, %f223, 0f00000000;
	st.global.f32 	[%rd27+1164], %f224;
	add.s32 	%r71, %r71, 1;
	add.s64 	%rd30, %rd30, 48;
	add.s32 	%r70, %r70, 7680;
	setp.ne.s32 	%p7, %r71, 30;
	@%p7 bra 	$L__BB0_13;
	ret;

}


// ===== COMPILED SASS (sm_100) =====

	.target	sm_100

	.elftype	@"ET_EXEC"


//--------------------- .note.nv.tkinfo           --------------------------
	.section	.note.nv.tkinfo,"",@"SHT_NOTE"
	.sectionflags	@"SHF_NOTE_NV_TKINFO"
	.tkinfo
        /*0018*/ 	.word	0x00000002
        /*0030*/ 	.string	""
        /*0030*/ 	.string	"ptxas"
        /*0030*/ 	.string	"Cuda compilation tools, release 13.0, V13.0.88"
        /*0030*/ 	.string	"Build cuda_13.0.r13.0/compiler.36424714_0"
        /*0030*/ 	.string	"-arch sm_100 -m 64 "



//--------------------- .note.nv.cuinfo           --------------------------
	.section	.note.nv.cuinfo,"",@"SHT_NOTE"
	.sectionflags	@"SHF_NOTE_NV_CUINFO"
        /*0018*/ 	.short	0x0002
        /*001a*/ 	.short	0x0064
        /*001c*/ 	.short	0x0082
	.zero		2


//--------------------- .nv.info                  --------------------------
	.section	.nv.info,"",@"SHT_CUDA_INFO"
	.align	4


	//----- nvinfo : EIATTR_REGCOUNT
	.align		4
        /*0000*/ 	.byte	0x04, 0x2f
        /*0002*/ 	.short	(.L_1 - .L_0)
	.align		4
.L_0:
        /*0004*/ 	.word	index@(my_kernel_kernel0)
        /*0008*/ 	.word	0x00000028


	//----- nvinfo : EIATTR_FRAME_SIZE
	.align		4
.L_1:
        /*000c*/ 	.byte	0x04, 0x11
        /*000e*/ 	.short	(.L_3 - .L_2)
	.align		4
.L_2:
        /*0010*/ 	.word	index@(my_kernel_kernel0)
        /*0014*/ 	.word	0x00000b40


	//----- nvinfo : EIATTR_MIN_STACK_SIZE
	.align		4
.L_3:
        /*0018*/ 	.byte	0x04, 0x12
        /*001a*/ 	.short	(.L_5 - .L_4)
	.align		4
.L_4:
        /*001c*/ 	.word	index@(my_kernel_kernel0)
        /*0020*/ 	.word	0x00000b40
.L_5:


//--------------------- .nv.compat                --------------------------
	.section	.nv.compat,"",@"SHT_CUDA_COMPAT_INFO"
	.align	4
        /*0000*/ 	.byte	0x02, 0x09, 0x00, 0x00, 0x02, 0x02, 0x01, 0x00, 0x02, 0x05, 0x05, 0x00, 0x03, 0x07, 0x01, 0x01
        /*0010*/ 	.byte	0x02, 0x03, 0x00, 0x00, 0x02, 0x06, 0x01, 0x00, 0x04, 0x0b, 0x08, 0x00, 0x09, 0x00, 0x00, 0x00
        /*0020*/ 	.byte	0x00, 0x00, 0x00, 0x00


//--------------------- .nv.info.my_kernel_kernel0 --------------------------
	.section	.nv.info.my_kernel_kernel0,"",@"SHT_CUDA_INFO"
	.sectionflags	@""
	.align	4


	//----- nvinfo : EIATTR_CUDA_API_VERSION
	.align		4
        /*0000*/ 	.byte	0x04, 0x37
        /*0002*/ 	.short	(.L_7 - .L_6)
.L_6:
        /*0004*/ 	.word	0x00000082


	//----- nvinfo : EIATTR_KPARAM_INFO
	.align		4
.L_7:
        /*0008*/ 	.byte	0x04, 0x17
        /*000a*/ 	.short	(.L_9 - .L_8)
.L_8:
        /*000c*/ 	.word	0x00000000
        /*0010*/ 	.short	0x0003
        /*0012*/ 	.short	0x0018
        /*0014*/ 	.byte	0x00, 0xf5, 0x21, 0x00


	//----- nvinfo : EIATTR_KPARAM_INFO
	.align		4
.L_9:
        /*0018*/ 	.byte	0x04, 0x17
        /*001a*/ 	.short	(.L_11 - .L_10)
.L_10:
        /*001c*/ 	.word	0x00000000
        /*0020*/ 	.short	0x0002
        /*0022*/ 	.short	0x0010
        /*0024*/ 	.byte	0x00, 0xf5, 0x21, 0x00


	//----- nvinfo : EIATTR_KPARAM_INFO
	.align		4
.L_11:
        /*0028*/ 	.byte	0x04, 0x17
        /*002a*/ 	.short	(.L_13 - .L_12)
.L_12:
        /*002c*/ 	.word	0x00000000
        /*0030*/ 	.short	0x0001
        /*0032*/ 	.short	0x0008
        /*0034*/ 	.byte	0x00, 0xf5, 0x21, 0x00


	//----- nvinfo : EIATTR_KPARAM_INFO
	.align		4
.L_13:
        /*0038*/ 	.byte	0x04, 0x17
        /*003a*/ 	.short	(.L_15 - .L_14)
.L_14:
        /*003c*/ 	.word	0x00000000
        /*0040*/ 	.short	0x0000
        /*0042*/ 	.short	0x0000
        /*0044*/ 	.byte	0x00, 0xf5, 0x21, 0x00


	//----- nvinfo : EIATTR_SPARSE_MMA_MASK
	.align		4
.L_15:
        /*0048*/ 	.byte	0x03, 0x50
        /*004a*/ 	.short	0x0000


	//----- nvinfo : EIATTR_MAXREG_COUNT
	.align		4
        /*004c*/ 	.byte	0x03, 0x1b
        /*004e*/ 	.short	0x00ff


	//----- nvinfo : EIATTR_NUM_BARRIERS
	.align		4
        /*0050*/ 	.byte	0x02, 0x4c
        /*0052*/ 	.byte	0x01
	.zero		1


	//----- nvinfo : EIATTR_MERCURY_ISA_VERSION
	.align		4
        /*0054*/ 	.byte	0x03, 0x5f
        /*0056*/ 	.short	0x0101


	//----- nvinfo : EIATTR_VRC_CTA_INIT_COUNT
	.align		4
        /*0058*/ 	.byte	0x02, 0x4a
	.zero		1
	.zero		1


	//----- nvinfo : EIATTR_EXIT_INSTR_OFFSETS
	.align		4
        /*005c*/ 	.byte	0x04, 0x1c
        /*005e*/ 	.short	(.L_17 - .L_16)


	//   ....[0]....
.L_16:
        /*0060*/ 	.word	0x00003490


	//----- nvinfo : EIATTR_CRS_STACK_SIZE
	.align		4
.L_17:
        /*0064*/ 	.byte	0x04, 0x1e
        /*0066*/ 	.short	(.L_19 - .L_18)
.L_18:
        /*0068*/ 	.word	0x00000000


	//----- nvinfo : EIATTR_CBANK_PARAM_SIZE
	.align		4
.L_19:
        /*006c*/ 	.byte	0x03, 0x19
        /*006e*/ 	.short	0x0020


	//----- nvinfo : EIATTR_PARAM_CBANK
	.align		4
        /*0070*/ 	.byte	0x04, 0x0a
        /*0072*/ 	.short	(.L_21 - .L_20)
	.align		4
.L_20:
        /*0074*/ 	.word	index@(.nv.constant0.my_kernel_kernel0)
        /*0078*/ 	.short	0x0380
        /*007a*/ 	.short	0x0020


	//----- nvinfo : EIATTR_SW_WAR
	.align		4
.L_21:
        /*007c*/ 	.byte	0x04, 0x36
        /*007e*/ 	.short	(.L_23 - .L_22)
.L_22:
        /*0080*/ 	.word	0x00000008
.L_23:


//--------------------- .nv.callgraph             --------------------------
	.section	.nv.callgraph,"",@"SHT_CUDA_CALLGRAPH"
	.align	4
	.sectionentsize	8
	.align		4
        /*0000*/ 	.word	0x00000000
	.align		4
        /*0004*/ 	.word	0xffffffff
	.align		4
        /*0008*/ 	.word	0x00000000
	.align		4
        /*000c*/ 	.word	0xfffffffe
	.align		4
        /*0010*/ 	.word	0x00000000
	.align		4
        /*0014*/ 	.word	0xfffffffd
	.align		4
        /*0018*/ 	.word	0x00000000
	.align		4
        /*001c*/ 	.word	0xfffffffc


//--------------------- .text.my_kernel_kernel0   --------------------------
	.section	.text.my_kernel_kernel0,"ax",@progbits
	.align	128
        .global         my_kernel_kernel0
        .type           my_kernel_kernel0,@function
        .size           my_kernel_kernel0,(.L_x_9 - my_kernel_kernel0)
        .other          my_kernel_kernel0,@"STO_CUDA_ENTRY STV_DEFAULT"
my_kernel_kernel0:
.text.my_kernel_kernel0:
[----:B------:R-:W0:Y:S01]  /*0000*/  LDC R1, c[0x0][0x37c] ;  /* 0x0000df00ff017b82 */ /* 0x000e220000000800 */
[----:B------:R-:W1:Y:S01]  /*0010*/  S2R R2, SR_TID.X ;  /* 0x0000000000027919 */ /* 0x000e620000002100 */
[----:B0-----:R-:W-:-:S06]  /*0020*/  IADD3 R1, PT, PT, R1, -0xb40, RZ ;  /* 0xfffff4c001017810 */ /* 0x001fcc0007ffe0ff */
[----:B------:R-:W0:Y:S01]  /*0030*/  S2UR UR6, SR_CgaCtaId ;  /* 0x00000000000679c3 */ /* 0x000e220000008800 */
[----:B------:R-:W-:Y:S01]  /*0040*/  UMOV UR4, 0x400 ;  /* 0x0000040000047882 */ /* 0x000fe20000000000 */
[----:B------:R-:W2:Y:S01]  /*0050*/  S2R R3, SR_CTAID.X ;  /* 0x0000000000037919 */ /* 0x000ea20000002500 */
[C---:B------:R-:W-:Y:S01]  /*0060*/  R2UR UR10, R1.reuse ;  /* 0x00000000010a72ca */ /* 0x040fe200000e0000 */
[----:B------:R-:W-:Y:S01]  /*0070*/  UIADD3 UR4, UPT, UPT, UR4, 0x3840, URZ ;  /* 0x0000384004047890 */ /* 0x000fe2000fffe0ff */
[----:B------:R-:W-:Y:S01]  /*0080*/  R2UR UR11, R1 ;  /* 0x00000000010b72ca */ /* 0x000fe200000e0000 */
[----:B------:R3:W-:Y:S01]  /*0090*/  STL.128 [R1], RZ ;  /* 0x000000ff01007387 */ /* 0x0007e20000100c00 */
[----:B------:R-:W4:Y:S03]  /*00a0*/  LDCU.64 UR12, c[0x0][0x358] ;  /* 0x00006b00ff0c77ac */ /* 0x000f260008000a00 */
[----:B------:R3:W-:Y:S04]  /*00b0*/  STL.128 [R1+0x5a0], RZ ;  /* 0x0005a0ff01007387 */ /* 0x0007e80000100c00 */
[----:B------:R3:W-:Y:S02]  /*00c0*/  STL.128 [R1+0x10], RZ ;  /* 0x000010ff01007387 */ /* 0x0007e40000100c00 */
[----:B------:R-:W-:-:S02]  /*00d0*/  UIADD3 UR10, UPT, UPT, UR10, 0x5c0, URZ ;  /* 0x000005c00a0a7890 */ /* 0x000fc4000fffe0ff */
[----:B------:R3:W-:Y:S04]  /*00e0*/  STL.128 [R1+0x5b0], RZ ;  /* 0x0005b0ff01007387 */ /* 0x0007e80000100c00 */
[----:B------:R3:W-:Y:S01]  /*00f0*/  STL.128 [R1+0x20], RZ ;  /* 0x000020ff01007387 */ /* 0x0007e20000100c00 */
[----:B0-----:R-:W-:-:S03]  /*0100*/  ULEA UR6, UR6, UR4, 0x18 ;  /* 0x0000000406067291 */ /* 0x001fc6000f8ec0ff */
[----:B------:R3:W-:Y:S01]  /*0110*/  STL.128 [R1+0x5c0], RZ ;  /* 0x0005c0ff01007387 */ /* 0x0007e20000100c00 */
[----:B------:R-:W-:-:S03]  /*0120*/  UMOV UR4, URZ ;  /* 0x000000ff00047c82 */ /* 0x000fc60008000000 */
[----:B------:R3:W-:Y:S01]  /*0130*/  STL.128 [R1+0x30], RZ ;  /* 0x000030ff01007387 */ /* 0x0007e20000100c00 */
[----:B-1----:R-:W-:Y:S02]  /*0140*/  SHF.L.U32 R32, R2, 0x4, RZ ;  /* 0x0000000402207819 */ /* 0x002fe400000006ff */
[----:B------:R-:W-:Y:S01]  /*0150*/  SHF.R.U32.HI R33, RZ, 0x3, R2 ;  /* 0x00000003ff217819 */ /* 0x000fe20000011602 */
[----:B------:R3:W-:Y:S01]  /*0160*/  STL.128 [R1+0x5d0], RZ ;  /* 0x0005d0ff01007387 */ /* 0x0007e20000100c00 */
[----:B------:R-:W-:-:S03]  /*0170*/  LOP3.LUT R32, R32, 0x70, RZ, 0xc0, !PT ;  /* 0x0000007020207812 */ /* 0x000fc600078ec0ff */
[----:B------:R3:W-:Y:S04]  /*0180*/  STL.128 [R1+0x40], RZ ;  /* 0x000040ff01007387 */ /* 0x0007e80000100c00 */
        /* <DEDUP_REMOVED lines=170> */
[----:B--2-4-:R3:W-:Y:S02]  /*0c30*/  STL.128 [R1+0xb30], RZ ;  /* 0x000b30ff01007387 */ /* 0x0147e40000100c00 */
.L_x_6:
[----:B----4-:R-:W0:Y:S01]  /*0c40*/  LDC.64 R24, c[0x0][0x380] ;  /* 0x0000e000ff187b82 */ /* 0x010e220000000a00 */
[----:B------:R-:W-:Y:S01]  /*0c50*/  HFMA2 R7, -RZ, RZ, 0, 2.86102294921875e-06 ;  /* 0x00000030ff077431 */ /* 0x000fe200000001ff */
[----:B------:R-:W-:-:S05]  /*0c60*/  SHF.R.U32.HI R5, RZ, 0x1, R3 ;  /* 0x00000001ff057819 */ /* 0x000fca0000011603 */
[----:B------:R-:W-:-:S04]  /*0c70*/  IMAD R0, R5, 0x708, R2 ;  /* 0x0000070805007824 */ /* 0x000fc800078e0202 */
[----:B------:R-:W-:-:S05]  /*0c80*/  IMAD R0, R0, R7, UR4 ;  /* 0x0000000400007e24 */ /* 0x000fca000f8e0207 */
[----:B------:R-:W-:-:S05]  /*0c90*/  SHF.L.U32 R5, R0, 0x1, RZ ;  /* 0x0000000100057819 */ /* 0x000fca00000006ff */
[----:B0-----:R-:W-:-:S05]  /*0ca0*/  IMAD.WIDE.U32 R24, R5, 0x4, R24 ;  /* 0x0000000405187825 */ /* 0x001fca00078e0018 */
[----:B------:R-:W2:Y:S04]  /*0cb0*/  LDG.E.CONSTANT R12, desc[UR12][R24.64] ;  /* 0x0000000c180c7981 */ /* 0x000ea8000c1e9900 */
[----:B------:R-:W2:Y:S04]  /*0cc0*/  LDG.E.CONSTANT R13, desc[UR12][R24.64+0x4] ;  /* 0x0000040c180d7981 */ /* 0x000ea8000c1e9900 */
[----:B------:R-:W4:Y:S04]  /*0cd0*/  LDG.E.CONSTANT R14, desc[UR12][R24.64+0xf000] ;  /* 0x00f0000c180e7981 */ /* 0x000f28000c1e9900 */
[----:B------:R-:W4:Y:S01]  /*0ce0*/  LDG.E.CONSTANT R15, desc[UR12][R24.64+0xf004] ;  /* 0x00f0040c180f7981 */ /* 0x000f22000c1e9900 */
[----:B------:R-:W0:Y:S01]  /*0cf0*/  S2UR UR7, SR_CgaCtaId ;  /* 0x00000000000779c3 */ /* 0x000e220000008800 */
[----:B------:R-:W-:Y:S01]  /*0d00*/  UMOV UR5, 0x400 ;  /* 0x0000040000057882 */ /* 0x000fe20000000000 */
[----:B------:R-:W-:Y:S01]  /*0d10*/  ISETP.GT.U32.AND P0, PT, R2, 0x27, PT ;  /* 0x000000270200780c */ /* 0x000fe20003f04070 */
[----:B------:R-:W5:Y:S04]  /*0d20*/  LDG.E.CONSTANT R4, desc[UR12][R24.64+0x1e000] ;  /* 0x01e0000c18047981 */ /* 0x000f68000c1e9900 */
[----:B------:R-:W5:Y:S04]  /*0d30*/  LDG.E.CONSTANT R5, desc[UR12][R24.64+0x1e004] ;  /* 0x01e0040c18057981 */ /* 0x000f68000c1e9900 */
[----:B------:R-:W3:Y:S04]  /*0d40*/  LDG.E.CONSTANT R6, desc[UR12][R24.64+0x2d000] ;  /* 0x02d0000c18067981 */ /* 0x000ee8000c1e9900 */
[----:B------:R-:W3:Y:S04]  /*0d50*/  LDG.E.CONSTANT R7, desc[UR12][R24.64+0x2d004] ;  /* 0x02d0040c18077981 */ /* 0x000ee8000c1e9900 */
[----:B------:R-:W3:Y:S04]  /*0d60*/  LDG.E.CONSTANT R8, desc[UR12][R24.64+0x3c000] ;  /* 0x03c0000c18087981 */ /* 0x000ee8000c1e9900 */
[----:B------:R-:W3:Y:S01]  /*0d70*/  LDG.E.CONSTANT R9, desc[UR12][R24.64+0x3c004] ;  /* 0x03c0040c18097981 */ /* 0x000ee2000c1e9900 */
[----:B0-----:R-:W-:-:S03]  /*0d80*/  ULEA UR5, UR7, UR5, 0x18 ;  /* 0x0000000507057291 */ /* 0x001fc6000f8ec0ff */
[----:B------:R-:W3:Y:S03]  /*0d90*/  LDG.E.CONSTANT R10, desc[UR12][R24.64+0x4b000] ;  /* 0x04b0000c180a7981 */ /* 0x000ee6000c1e9900 */
[----:B------:R-:W-:Y:S01]  /*0da0*/  LEA R0, R2, UR5, 0x3 ;  /* 0x0000000502007c11 */ /* 0x000fe2000f8e18ff */
[----:B------:R-:W-:Y:S06]  /*0db0*/  BAR.SYNC.DEFER_BLOCKING 0x0 ;  /* 0x0000000000007b1d */ /* 0x000fec0000010000 */
[----:B------:R-:W3:Y:S04]  /*0dc0*/  LDG.E.CONSTANT R11, desc[UR12][R24.64+0x4b004] ;  /* 0x04b0040c180b7981 */ /* 0x000ee8000c1e9900 */
[----:B------:R-:W3:Y:S04]  /*0dd0*/  LDG.E.CONSTANT R16, desc[UR12][R24.64+0x78000] ;  /* 0x0780000c18107981 */ /* 0x000ee8000c1e9900 */
[----:B------:R-:W3:Y:S04]  /*0de0*/  LDG.E.CONSTANT R17, desc[UR12][R24.64+0x78004] ;  /* 0x0780040c18117981 */ /* 0x000ee8000c1e9900 */
[----:B------:R-:W3:Y:S04]  /*0df0*/  LDG.E.CONSTANT R18, desc[UR12][R24.64+0x87000] ;  /* 0x0870000c18127981 */ /* 0x000ee8000c1e9900 */
[----:B------:R-:W3:Y:S04]  /*0e00*/  LDG.E.CONSTANT R19, desc[UR12][R24.64+0x87004] ;  /* 0x0870040c18137981 */ /* 0x000ee8000c1e9900 */
[----:B------:R-:W3:Y:S04]  /*0e10*/  LDG.E.CONSTANT R20, desc[UR12][R24.64+0x96000] ;  /* 0x0960000c18147981 */ /* 0x000ee8000c1e9900 */
[----:B------:R-:W3:Y:S04]  /*0e20*/  LDG.E.CONSTANT R21, desc[UR12][R24.64+0x96004] ;  /* 0x0960040c18157981 */ /* 0x000ee8000c1e9900 */
[----:B------:R-:W3:Y:S04]  /*0e30*/  @!P0 LDG.E.CONSTANT R22, desc[UR12][R24.64+0xa5000] ;  /* 0x0a50000c18168981 */ /* 0x000ee8000c1e9900 */
[----:B------:R-:W3:Y:S04]  /*0e40*/  @!P0 LDG.E.CONSTANT R23, desc[UR12][R24.64+0xa5004] ;  /* 0x0a50040c18178981 */ /* 0x000ee8000c1e9900 */
[----:B--2---:R0:W-:Y:S04]  /*0e50*/  STS.64 [R0], R12 ;  /* 0x0000000c00007388 */ /* 0x0041e80000000a00 */
[----:B-1--4-:R1:W-:Y:S04]  /*0e60*/  STS.64 [R0+0x500], R14 ;  /* 0x0005000e00007388 */ /* 0x0123e80000000a00 */
[----:B0-----:R-:W2:Y:S04]  /*0e70*/  LDG.E.CONSTANT R12, desc[UR12][R24.64+0x5a000] ;  /* 0x05a0000c180c7981 */ /* 0x001ea8000c1e9900 */
[----:B------:R-:W2:Y:S04]  /*0e80*/  LDG.E.CONSTANT R13, desc[UR12][R24.64+0x5a004] ;  /* 0x05a0040c180d7981 */ /* 0x000ea8000c1e9900 */
[----:B-1----:R-:W4:Y:S04]  /*0e90*/  LDG.E.CONSTANT R14, desc[UR12][R24.64+0x69000] ;  /* 0x0690000c180e7981 */ /* 0x002f28000c1e9900 */
[----:B------:R-:W4:Y:S04]  /*0ea0*/  LDG.E.CONSTANT R15, desc[UR12][R24.64+0x69004] ;  /* 0x0690040c180f7981 */ /* 0x000f28000c1e9900 */
[----:B-----5:R0:W-:Y:S04]  /*0eb0*/  STS.64 [R0+0xa00], R4 ;  /* 0x000a000400007388 */ /* 0x0201e80000000a00 */
[----:B---3--:R0:W-:Y:S04]  /*0ec0*/  STS.64 [R0+0xf00], R6 ;  /* 0x000f000600007388 */ /* 0x0081e80000000a00 */
[----:B------:R0:W-:Y:S04]  /*0ed0*/  STS.64 [R0+0x1400], R8 ;  /* 0x0014000800007388 */ /* 0x0001e80000000a00 */
[----:B------:R0:W-:Y:S04]  /*0ee0*/  STS.64 [R0+0x1900], R10 ;  /* 0x0019000a00007388 */ /* 0x0001e80000000a00 */
[----:B------:R0:W-:Y:S04]  /*0ef0*/  STS.64 [R0+0x2800], R16 ;  /* 0x0028001000007388 */ /* 0x0001e80000000a00 */
[----:B------:R0:W-:Y:S04]  /*0f00*/  STS.64 [R0+0x2d00], R18 ;  /* 0x002d001200007388 */ /* 0x0001e80000000a00 */
[----:B------:R0:W-:Y:S04]  /*0f10*/  STS.64 [R0+0x3200], R20 ;  /* 0x0032001400007388 */ /* 0x0001e80000000a00 */
[----:B------:R0:W-:Y:S01]  /*0f20*/  @!P0 STS.64 [R0+0x3700], R22 ;  /* 0x0037001600008388 */ /* 0x0001e20000000a00 */
[----:B------:R-:W-:Y:S04]  /*0f30*/  BSSY.RECONVERGENT B0, `(.L_x_0) ;  /* 0x0000019000007945 */ /* 0x000fe80003800200 */
[----:B------:R-:W-:Y:S01]  /*0f40*/  BSSY.RELIABLE B1, `(.L_x_1) ;  /* 0x0000007000017945 */ /* 0x000fe20003800100 */
[----:B--2---:R0:W-:Y:S04]  /*0f50*/  STS.64 [R0+0x1e00], R12 ;  /* 0x001e000c00007388 */ /* 0x0041e80000000a00 */
[----:B----4-:R0:W-:Y:S01]  /*0f60*/  STS.64 [R0+0x2300], R14 ;  /* 0x0023000e00007388 */ /* 0x0101e20000000a00 */
[----:B------:R-:W-:Y:S05]  /*0f70*/  @!P0 BRA `(.L_x_2) ;  /* 0x00000000000c8947 */ /* 0x000fea0003800000 */
[----:B------:R-:W-:-:S13]  /*0f80*/  ISETP.GT.U32.AND P0, PT, R2, 0x7f, PT ;  /* 0x0000007f0200780c */ /* 0x000fda0003f04070 */
[----:B------:R-:W-:Y:S05]  /*0f90*/  @P0 BREAK.RELIABLE B1 ;  /* 0x0000000000010942 */ /* 0x000fea0003800100 */
[----:B------:R-:W-:Y:S05]  /*0fa0*/  @P0 BRA `(.L_x_3) ;  /* 0x0000000000440947 */ /* 0x000fea0003800000 */
.L_x_2:
[----:B------:R-:W-:Y:S05]  /*0fb0*/  BSYNC.RELIABLE B1 ;  /* 0x0000000000017941 */ /* 0x000fea0003800100 */
.L_x_1:
[----:B0-----:R-:W0:Y:S01]  /*0fc0*/  LDC.64 R4, c[0x0][0x388] ;  /* 0x0000e200ff047b82 */ /* 0x001e220000000a00 */
[----:B------:R-:W-:Y:S02]  /*0fd0*/  SHF.L.U32 R0, R2, 0x1, RZ ;  /* 0x0000000102007819 */ /* 0x000fe400000006ff */
[----:B------:R-:W-:Y:S02]  /*0fe0*/  MOV R6, UR4 ;  /* 0x0000000400067c02 */ /* 0x000fe40008000f00 */
[----:B------:R-:W-:Y:S02]  /*0ff0*/  LOP3.LUT R7, R0, 0x780, RZ, 0xc0, !PT ;  /* 0x0000078000077812 */ /* 0x000fe400078ec0ff */
[----:B------:R-:W-:Y:S02]  /*1000*/  SHF.L.U32 R0, R3, 0x6, RZ ;  /* 0x0000000603007819 */ /* 0x000fe400000006ff */
[----:B------:R-:W-:-:S04]  /*1010*/  LOP3.LUT R7, R7, 0x3f, R2, 0xf8, !PT ;  /* 0x0000003f07077812 */ /* 0x000fc800078ef802 */
[----:B------:R-:W-:-:S04]  /*1020*/  LOP3.LUT R7, R7, 0x40, R0, 0xf8, !PT ;  /* 0x0000004007077812 */ /* 0x000fc800078ef800 */
[----:B------:R-:W-:-:S05]  /*1030*/  LEA R7, R6, R7, 0x8 ;  /* 0x0000000706077211 */ /* 0x000fca00078e40ff */
[----:B0-----:R-:W-:-:S06]  /*1040*/  IMAD.WIDE.U32 R4, R7, 0x4, R4 ;  /* 0x0000000407047825 */ /* 0x001fcc00078e0004 */
[----:B------:R-:W2:Y:S01]  /*1050*/  LDG.E.CONSTANT R4, desc[UR12][R4.64] ;  /* 0x0000000c04047981 */ /* 0x000ea2000c1e9900 */
[----:B------:R-:W0:Y:S01]  /*1060*/  S2UR UR7, SR_CgaCtaId ;  /* 0x00000000000779c3 */ /* 0x000e220000008800 */
[----:B------:R-:W-:Y:S02]  /*1070*/  UMOV UR5, 0x400 ;  /* 0x0000040000057882 */ /* 0x000fe40000000000 */
[----:B------:R-:W-:-:S04]  /*1080*/  UIADD3 UR5, UPT, UPT, UR5, 0x3840, URZ ;  /* 0x0000384005057890 */ /* 0x000fc8000fffe0ff */
[----:B0-----:R-:W-:-:S06]  /*1090*/  ULEA UR5, UR7, UR5, 0x18 ;  /* 0x0000000507057291 */ /* 0x001fcc000f8ec0ff */
[----:B------:R-:W-:-:S05]  /*10a0*/  LEA R7, R2, UR5, 0x2 ;  /* 0x0000000502077c11 */ /* 0x000fca000f8e10ff */
[----:B--2---:R1:W-:Y:S02]  /*10b0*/  STS [R7], R4 ;  /* 0x0000000407007388 */ /* 0x0043e40000000800 */
.L_x_3:
[----:B------:R-:W-:Y:S05]  /*10c0*/  BSYNC.RECONVERGENT B0 ;  /* 0x0000000000007941 */ /* 0x000fea0003800200 */
.L_x_0:
[----:B------:R-:W-:Y:S05]  /*10d0*/  WARPSYNC.ALL ;  /* 0x0000000000007948 */ /* 0x000fea0003800000 */
[----:B------:R-:W-:Y:S01]  /*10e0*/  BAR.SYNC.DEFER_BLOCKING 0x0 ;  /* 0x0000000000007b1d */ /* 0x000fe20000010000 */
[----:B0-----:R-:W-:-:S05]  /*10f0*/  MOV R0, 0x400 ;  /* 0x0000040000007802 */ /* 0x001fca0000000f00 */
[----:B------:R-:W-:Y:S01]  /*1100*/  UMOV UR7, 0x8 ;  /* 0x0000000800077882 */ /* 0x000fe20000000000 */
[----:B------:R-:W-:Y:S01]  /*1110*/  UMOV UR5, UR10 ;  /* 0x0000000a00057c82 */ /* 0x000fe20008000000 */
[----:B------:R-:W0:Y:S01]  /*1120*/  S2R R13, SR_CgaCtaId ;  /* 0x00000000000d7919 */ /* 0x000e220000008800 */
[----:B-1----:R1:W2:Y:S04]  /*1130*/  LDS.128 R4, [R32+UR6] ;  /* 0x0000000620047984 */ /* 0x0022a80008000c00 */
[----:B------:R1:W3:Y:S01]  /*1140*/  LDS.128 R8, [R32+UR6+0x80] ;  /* 0x0000800620087984 */ /* 0x0002e20008000c00 */
[----:B0-----:R-:W-:-:S05]  /*1150*/  LEA R0, R13, R0, 0x18 ;  /* 0x000000000d007211 */ /* 0x001fca00078ec0ff */
[----:B------:R-:W-:-:S05]  /*1160*/  IMAD R34, R33, 0x18, R0 ;  /* 0x0000001821227824 */ /* 0x000fca00078e0200 */
[----:B-12---:R-:W-:-:S07]  /*1170*/  IADD3 R34, PT, PT, R34, 0x10, RZ ;  /* 0x0000001022227810 */ /* 0x006fce0007ffe0ff */
.L_x_4:
[----:B------:R-:W3:Y:S04]  /*1180*/  LDL.128 R16, [UR5+-0x20] ;  /* 0xffffe005ff107983 */ /* 0x000ee80008100c00 */
[----:B0-----:R-:W2:Y:S04]  /*1190*/  LDL.128 R20, [UR5+-0x5c0] ;  /* 0xfffa4005ff147983 */ /* 0x001ea80008100c00 */
[----:B------:R-:W4:Y:S04]  /*11a0*/  LDL.128 R12, [UR5+-0x5b0] ;  /* 0xfffa5005ff0c7983 */ /* 0x000f280008100c00 */
[----:B------:R-:W3:Y:S04]  /*11b0*/  LDS R24, [R34+-0x10] ;  /* 0xfffff00022187984 */ /* 0x000ee80000000800 */
[----:B------:R-:W4:Y:S01]  /*11c0*/  LDS R28, [R34+-0x8] ;  /* 0xfffff800221c7984 */ /* 0x000f220000000800 */
[----:B---3--:R-:W-:Y:S01]  /*11d0*/  FFMA R16, R8, R24, R16 ;  /* 0x0000001808107223 */ /* 0x008fe20000000010 */
[C---:B------:R-:W-:Y:S01]  /*11e0*/  FFMA R17, R24.reuse, R9, R17 ;  /* 0x0000000918117223 */ /* 0x040fe20000000011 */
[C---:B------:R-:W-:Y:S01]  /*11f0*/  FFMA R18, R24.reuse, R10, R18 ;  /* 0x0000000a18127223 */ /* 0x040fe20000000012 */
[----:B------:R-:W-:-:S05]  /*1200*/  FFMA R19, R24, R11, R19 ;  /* 0x0000000b18137223 */ /* 0x000fca0000000013 */
[----:B------:R0:W-:Y:S04]  /*1210*/  STL.128 [UR5+-0x20], R16 ;  /* 0xffffe010ff007987 */ /* 0x0001e80008100c05 */
[----:B0-----:R-:W3:Y:S01]  /*1220*/  LDL.128 R16, [UR5+-0x10] ;  /* 0xfffff005ff107983 */ /* 0x001ee20008100c00 */
[----:B--2---:R-:W-:Y:S01]  /*1230*/  FFMA R20, R4, R24, R20 ;  /* 0x0000001804147223 */ /* 0x004fe20000000014 */
[C---:B------:R-:W-:Y:S01]  /*1240*/  FFMA R21, R24.reuse, R5, R21 ;  /* 0x0000000518157223 */ /* 0x040fe20000000015 */
[C---:B------:R-:W-:Y:S01]  /*1250*/  FFMA R22, R24.reuse, R6, R22 ;  /* 0x0000000618167223 */ /* 0x040fe20000000016 */
[----:B------:R-:W-:Y:S01]  /*1260*/  FFMA R23, R24, R7, R23 ;  /* 0x0000000718177223 */ /* 0x000fe20000000017 */
[----:B----4-:R-:W-:Y:S01]  /*1270*/  FFMA R24, R4, R28, R12 ;  /* 0x0000001c04187223 */ /* 0x010fe2000000000c */
[C---:B------:R-:W-:Y:S01]  /*1280*/  FFMA R25, R28.reuse, R5, R13 ;  /* 0x000000051c197223 */ /* 0x040fe2000000000d */
[C---:B------:R-:W-:Y:S01]  /*1290*/  FFMA R26, R28.reuse, R6, R14 ;  /* 0x000000061c1a7223 */ /* 0x040fe2000000000e */
[----:B------:R-:W-:Y:S01]  /*12a0*/  FFMA R27, R28, R7, R15 ;  /* 0x000000071c1b7223 */ /* 0x000fe2000000000f */
[----:B------:R0:W-:Y:S04]  /*12b0*/  STL.128 [UR5+-0x5c0], R20 ;  /* 0xfffa4014ff007987 */ /* 0x0001e80008100c05 */
[----:B------:R-:W2:Y:S04]  /*12c0*/  LDL.128 R12, [UR5] ;  /* 0x00000005ff0c7983 */ /* 0x000ea80008100c00 */
[----:B0-----:R-:W4:Y:S04]  /*12d0*/  LDL.128 R20, [UR5+-0x5a0] ;  /* 0xfffa6005ff147983 */ /* 0x001f280008100c00 */
[----:B------:R-:W-:Y:S04]  /*12e0*/  STL.128 [UR5+-0x5b0], R24 ;  /* 0xfffa5018ff007987 */ /* 0x000fe80008100c05 */
[----:B------:R-:W4:Y:S01]  /*12f0*/  LDS R24, [R34] ;  /* 0x0000000022187984 */ /* 0x000f220000000800 */
[----:B---3--:R-:W-:Y:S01]  /*1300*/  FFMA R16, R8, R28, R16 ;  /* 0x0000001c08107223 */ /* 0x008fe20000000010 */
[C---:B------:R-:W-:Y:S01]  /*1310*/  FFMA R17, R28.reuse, R9, R17 ;  /* 0x000000091c117223 */ /* 0x040fe20000000011 */
[C---:B------:R-:W-:Y:S01]  /*1320*/  FFMA R18, R28.reuse, R10, R18 ;  /* 0x0000000a1c127223 */ /* 0x040fe20000000012 */
[----:B------:R-:W-:-:S05]  /*1330*/  FFMA R19, R28, R11, R19 ;  /* 0x0000000b1c137223 */ /* 0x000fca0000000013 */
[----:B------:R0:W-:Y:S04]  /*1340*/  STL.128 [UR5+-0x10], R16 ;  /* 0xfffff010ff007987 */ /* 0x0001e80008100c05 */
[----:B0-----:R-:W3:Y:S01]  /*1350*/  LDL.128 R16, [UR5+-0x590] ;  /* 0xfffa7005ff107983 */ /* 0x001ee20008100c00 */
[----:B----4-:R-:W-:Y:S01]  /*1360*/  FFMA R28, R4, R24, R20 ;  /* 0x00000018041c7223 */ /* 0x010fe20000000014 */
[C---:B------:R-:W-:Y:S01]  /*1370*/  FFMA R29, R24.reuse, R5, R21 ;  /* 0x00000005181d7223 */ /* 0x040fe20000000015 */
[C---:B------:R-:W-:Y:S01]  /*1380*/  FFMA R30, R24.reuse, R6, R22 ;  /* 0x00000006181e7223 */ /* 0x040fe20000000016 */
[----:B------:R-:W-:Y:S01]  /*1390*/  FFMA R31, R24, R7, R23 ;  /* 0x00000007181f7223 */ /* 0x000fe20000000017 */
[----:B--2---:R-:W-:Y:S01]  /*13a0*/  FFMA R12, R8, R24, R12 ;  /* 0x00000018080c7223 */ /* 0x004fe2000000000c */
[C---:B------:R-:W-:Y:S01]  /*13b0*/  FFMA R13, R24.reuse, R9, R13 ;  /* 0x00000009180d7223 */ /* 0x040fe2000000000d */
[C---:B------:R-:W-:Y:S01]  /*13c0*/  FFMA R14, R24.reuse, R10, R14 ;  /* 0x0000000a180e7223 */ /* 0x040fe2000000000e */
[----:B------:R-:W-:Y:S01]  /*13d0*/  FFMA R15, R24, R11, R15 ;  /* 0x0000000b180f7223 */ /* 0x000fe2000000000f */
[----:B------:R-:W2:Y:S04]  /*13e0*/  LDL.128 R20, [UR5+0x10] ;  /* 0x00001005ff147983 */ /* 0x000ea80008100c00 */
[----:B------:R0:W-:Y:S04]  /*13f0*/  STL.128 [UR5], R12 ;  /* 0x0000000cff007987 */ /* 0x0001e80008100c05 */
[----:B------:R-:W3:Y:S04]  /*1400*/  LDS R24, [R34+0x1d0] ;  /* 0x0001d00022187984 */ /* 0x000ee80000000800 */
[----:B0-----:R-:W4:Y:S04]  /*1410*/  LDL.128 R12, [UR5+-0x580] ;  /* 0xfffa8005ff0c7983 */ /* 0x001f280008100c00 */
[----:B------:R-:W-:Y:S04]  /*1420*/  STL.128 [UR5+-0x5a0], R28 ;  /* 0xfffa601cff007987 */ /* 0x000fe80008100c05 */
[----:B------:R-:W4:Y:S01]  /*1430*/  LDS R28, [R34+0x1d8] ;  /* 0x0001d800221c7984 */ /* 0x000f220000000800 */
[----:B---3--:R-:W-:Y:S01]  /*1440*/  FFMA R16, R4, R24, R16 ;  /* 0x0000001804107223 */ /* 0x008fe20000000010 */
[C---:B------:R-:W-:Y:S01]  /*1450*/  FFMA R17, R24.reuse, R5, R17 ;  /* 0x0000000518117223 */ /* 0x040fe20000000011 */
[C---:B------:R-:W-:Y:S01]  /*1460*/  FFMA R18, R24.reuse, R6, R18 ;  /* 0x0000000618127223 */ /* 0x040fe20000000012 */
[----:B------:R-:W-:-:S05]  /*1470*/  FFMA R19, R24, R7, R19 ;  /* 0x0000000718137223 */ /* 0x000fca0000000013 */
[----:B------:R0:W-:Y:S04]  /*1480*/  STL.128 [UR5+-0x590], R16 ;  /* 0xfffa7010ff007987 */ /* 0x0001e80008100c05 */
[----:B0-----:R-:W3:Y:S01]  /*1490*/  LDL.128 R16, [UR5+0x20] ;  /* 0x00002005ff107983 */ /* 0x001ee20008100c00 */
        /* <DEDUP_REMOVED lines=8> */
[----:B------:R0:W-:Y:S04]  /*1520*/  STL.128 [UR5+0x10], R20 ;  /* 0x00001014ff007987 */ /* 0x0001e80008100c05 */
[----:B------:R-:W2:Y:S04]  /*1530*/  LDL.128 R12, [UR5+0x30] ;  /* 0x00003005ff0c7983 */ /* 0x000ea80008100c00 */
[----:B0-----:R-:W4:Y:S04]  /*1540*/  LDL.128 R20, [UR5+-0x570] ;  /* 0xfffa9005ff147983 */ /* 0x001f280008100c00 */
[----:B------:R-:W-:Y:S04]  /*1550*/  STL.128 [UR5+-0x580], R24 ;  /* 0xfffa8018ff007987 */ /* 0x000fe80008100c05 */
[----:B------:R-:W4:Y:S01]  /*1560*/  LDS R24, [R34+0x1e0] ;  /* 0x0001e00022187984 */ /* 0x000f220000000800 */
[----:B---3--:R-:W-:Y:S01]  /*1570*/  FFMA R16, R8, R28, R16 ;  /* 0x0000001c08107223 */ /* 0x008fe20000000010 */
[C---:B------:R-:W-:Y:S01]  /*1580*/  FFMA R17, R28.reuse, R9, R17 ;  /* 0x000000091c117223 */ /* 0x040fe20000000011 */
[C---:B------:R-:W-:Y:S01]  /*1590*/  FFMA R18, R28.reuse, R10, R18 ;  /* 0x0000000a1c127223 */ /* 0x040fe20000000012 */
[----:B------:R-:W-:-:S05]  /*15a0*/  FFMA R19, R28, R11, R19 ;  /* 0x0000000b1c137223 */ /* 0x000fca0000000013 */
[----:B------:R0:W-:Y:S04]  /*15b0*/  STL.128 [UR5+0x20], R16 ;  /* 0x00002010ff007987 */ /* 0x0001e80008100c05 */
        /* <DEDUP_REMOVED lines=10> */
[----:B------:R0:W-:Y:S04]  /*1660*/  STL.128 [UR5+0x30], R12 ;  /* 0x0000300cff007987 */ /* 0x0001e80008100c05 */
        /* <DEDUP_REMOVED lines=137> */
[----:B0-----:R-:W4:Y:S01]  /*1f00*/  LDL.128 R20, [UR5+-0x4b0] ;  /* 0xfffb5005ff147983 */ /* 0x001f220008100c00 */
[----:B------:R-:W-:-:S04]  /*1f10*/  UIADD3 UR7, UPT, UPT, UR7, 0xb40, URZ ;  /* 0x00000b4007077890 */ /* 0x000fc8000fffe0ff */
[----:B------:R-:W-:Y:S01]  /*1f20*/  UISETP.NE.AND UP0, UPT, UR7, 0x3848, UPT ;  /* 0x000038480700788c */ /* 0x000fe2000bf05270 */
[----:B------:R-:W-:Y:S01]  /*1f30*/  STL.128 [UR5+-0x4c0], R24 ;  /* 0xfffb4018ff007987 */ /* 0x000fe20008100c05 */
[----:B---3--:R-:W-:Y:S01]  /*1f40*/  FFMA R16, R8, R28, R16 ;  /* 0x0000001c08107223 */ /* 0x008fe20000000010 */
[C---:B------:R-:W-:Y:S01]  /*1f50*/  FFMA R17, R28.reuse, R9, R17 ;  /* 0x000000091c117223 */ /* 0x040fe20000000011 */
[C---:B------:R-:W-:Y:S01]  /*1f60*/  FFMA R18, R28.reuse, R10, R18 ;  /* 0x0000000a1c127223 */ /* 0x040fe20000000012 */
[----:B------:R-:W-:-:S05]  /*1f70*/  FFMA R19, R28, R11, R19 ;  /* 0x0000000b1c137223 */ /* 0x000fca0000000013 */
[----:B------:R-:W-:Y:S04]  /*1f80*/  STL.128 [UR5+0xe0], R16 ;  /* 0x0000e010ff007987 */ /* 0x000fe80008100c05 */
[----:B------:R0:W4:Y:S02]  /*1f90*/  LDS R16, [R34+0x960] ;  /* 0x0009600022107984 */ /* 0x0001240000000800 */
[----:B0-----:R-:W-:Y:S01]  /*1fa0*/  IADD3 R34, PT, PT, R34, 0xb40, RZ ;  /* 0x00000b4022227810 */ /* 0x001fe20007ffe0ff */
        /* <DEDUP_REMOVED lines=8> */
[----:B------:R0:W-:Y:S04]  /*2030*/  STL.128 [UR5+-0x4b0], R20 ;  /* 0xfffb5014ff007987 */ /* 0x0001e80008100c05 */
[----:B------:R0:W-:Y:S01]  /*2040*/  STL.128 [UR5+0xf0], R12 ;  /* 0x0000f00cff007987 */ /* 0x0001e20008100c05 */
[----:B------:R-:W-:Y:S01]  /*2050*/  UIADD3 UR5, UPT, UPT, UR5, 0x120, URZ ;  /* 0x0000012005057890 */ /* 0x000fe2000fffe0ff */
[----:B------:R-:W-:Y:S11]  /*2060*/  BRA.U UP0, `(.L_x_4) ;  /* 0xfffffff100447547 */ /* 0x000ff6000b83ffff */
[----:B------:R1:W2:Y:S01]  /*2070*/  LDS.128 R4, [R32+UR6+0x100] ;  /* 0x0001000620047984 */ /* 0x0002a20008000c00 */
[----:B------:R-:W-:-:S03]  /*2080*/  UMOV UR5, URZ ;  /* 0x000000ff00057c82 */ /* 0x000fc60008000000 */
[----:B------:R1:W3:Y:S02]  /*2090*/  LDS.128 R8, [R32+UR6+0x180] ;  /* 0x0001800620087984 */ /* 0x0002e40008000c00 */
.L_x_5:
[----:B------:R-:W-:-:S04]  /*20a0*/  UIMAD UR7, UR5, 0xc, URZ ;  /* 0x0000000c050778a4 */ /* 0x000fc8000f8e02ff */
[----:B------:R-:W-:-:S09]  /*20b0*/  ULEA UR9, UR7, UR11, 0x2 ;  /* 0x0000000b07097291 */ /* 0x000fd2000f8e10ff */
[----:B----4-:R-:W3:Y:S04]  /*20c0*/  LDL.128 R16, [UR9+0x5a0] ;  /* 0x0005a009ff107983 */ /* 0x010ee80008100c00 */
[----:B0-----:R-:W2:Y:S04]  /*20d0*/  LDL.128 R20, [UR9] ;  /* 0x00000009ff147983 */ /* 0x001ea80008100c00 */
[----:B------:R-:W4:Y:S01]  /*20e0*/  LDL.128 R12, [UR9+0x10] ;  /* 0x00001009ff0c7983 */ /* 0x000f220008100c00 */
[----:B------:R-:W-:-:S05]  /*20f0*/  MOV R24, UR5 ;  /* 0x0000000500187c02 */ /* 0x000fca0008000f00 */
[----:B------:R-:W-:-:S04]  /*2100*/  IMAD R25, R24, 0x14, R33 ;  /* 0x0000001418197824 */ /* 0x000fc800078e0221 */
[----:B------:R-:W-:-:S05]  /*2110*/  IMAD R25, R25, 0x6, RZ ;  /* 0x0000000619197824 */ /* 0x000fca00078e02ff */
[----:B------:R-:W-:-:S05]  /*2120*/  LEA R34, R25, R0, 0x2 ;  /* 0x0000000019227211 */ /* 0x000fca00078e10ff */
[----:B------:R-:W3:Y:S04]  /*2130*/  LDS R24, [R34+0x4] ;  /* 0x0000040022187984 */ /* 0x000ee80000000800 */
[----:B------:R-:W4:Y:S04]  /*2140*/  LDS R28, [R34+0xc] ;  /* 0x00000c00221c7984 */ /* 0x000f280000000800 */
[----:B------:R-:W0:Y:S01]  /*2150*/  LDS R31, [R34+0x14] ;  /* 0x00001400221f7984 */ /* 0x000e220000000800 */
[----:B---3--:R-:W-:Y:S01]  /*2160*/  FFMA R16, R8, R24, R16 ;  /* 0x0000001808107223 */ /* 0x008fe20000000010 */
[C---:B------:R-:W-:Y:S01]  /*2170*/  FFMA R17, R24.reuse, R9, R17 ;  /* 0x0000000918117223 */ /* 0x040fe20000000011 */
[C---:B------:R-:W-:Y:S01]  /*2180*/  FFMA R18, R24.reuse, R10, R18 ;  /* 0x0000000a18127223 */ /* 0x040fe20000000012 */
[----:B------:R-:W-:Y:S01]  /*2190*/  FFMA R19, R24, R11, R19 ;  /* 0x0000000b18137223 */ /* 0x000fe20000000013 */
[----:B--2---:R-:W-:Y:S01]  /*21a0*/  FFMA R20, R4, R24, R20 ;  /* 0x0000001804147223 */ /* 0x004fe20000000014 */
[C---:B------:R-:W-:Y:S01]  /*21b0*/  FFMA R21, R24.reuse, R5, R21 ;  /* 0x0000000518157223 */ /* 0x040fe20000000015 */
[C---:B------:R-:W-:Y:S01]  /*21c0*/  FFMA R22, R24.reuse, R6, R22 ;  /* 0x0000000618167223 */ /* 0x040fe20000000016 */
[----:B------:R-:W-:Y:S01]  /*21d0*/  FFMA R23, R24, R7, R23 ;  /* 0x0000000718177223 */ /* 0x000fe20000000017 */
[----:B------:R2:W-:Y:S01]  /*21e0*/  STL.128 [UR9+0x5a0], R16 ;  /* 0x0005a010ff007987 */ /* 0x0005e20008100c09 */
[----:B----4-:R-:W-:Y:S01]  /*21f0*/  FFMA R24, R4, R28, R12 ;  /* 0x0000001c04187223 */ /* 0x010fe2000000000c */
[C---:B------:R-:W-:Y:S01]  /*2200*/  FFMA R25, R28.reuse, R5, R13 ;  /* 0x000000051c197223 */ /* 0x040fe2000000000d */
[C---:B------:R-:W-:Y:S01]  /*2210*/  FFMA R26, R28.reuse, R6, R14 ;  /* 0x000000061c1a7223 */ /* 0x040fe2000000000e */
[----:B------:R3:W-:Y:S01]  /*2220*/  STL.128 [UR9], R20 ;  /* 0x00000014ff007987 */ /* 0x0007e20008100c09 */
[----:B------:R-:W-:-:S03]  /*2230*/  FFMA R27, R28, R7, R15 ;  /* 0x000000071c1b7223 */ /* 0x000fc6000000000f */
[----:B------:R-:W0:Y:S04]  /*2240*/  LDL.128 R12, [UR9+0x5c0] ;  /* 0x0005c009ff0c7983 */ /* 0x000e280008100c00 */
[----:B--2---:R-:W2:Y:S04]  /*2250*/  LDL.128 R16, [UR9+0x5b0] ;  /* 0x0005b009ff107983 */ /* 0x004ea80008100c00 */
[----:B---3--:R-:W3:Y:S01]  /*2260*/  LDL.128 R20, [UR9+0x20] ;  /* 0x00002009ff147983 */ /* 0x008ee20008100c00 */
[----:B------:R-:W-:-:S03]  /*2270*/  UIADD3 UR8, UPT, UPT, UR7, 0xc, URZ ;  /* 0x0000000c07087890 */ /* 0x000fc6000fffe0ff */
[----:B------:R3:W-:Y:S01]  /*2280*/  STL.128 [UR9+0x10], R24 ;  /* 0x00001018ff007987 */ /* 0x0007e20008100c09 */
[----:B------:R-:W-:Y:S01]  /*2290*/  ULEA UR8, UR8, UR11, 0x2 ;  /* 0x0000000b08087291 */ /* 0x000fe2000f8e10ff */
[CC--:B0-----:R-:W-:Y:S01]  /*22a0*/  FFMA R29, R31.reuse, R9.reuse, R13 ;  /* 0x000000091f1d7223 */ /* 0x0c1fe2000000000d */
[C---:B------:R-:W-:Y:S01]  /*22b0*/  FFMA R30, R31.reuse, R10, R14 ;  /* 0x0000000a1f1e7223 */ /* 0x040fe2000000000e */
[----:B--2---:R-:W-:Y:S01]  /*22c0*/  FFMA R16, R8, R28, R16 ;  /* 0x0000001c08107223 */ /* 0x004fe20000000010 */
[C---:B------:R-:W-:Y:S01]  /*22d0*/  FFMA R17, R28.reuse, R9, R17 ;  /* 0x000000091c117223 */ /* 0x040fe20000000011 */
[C---:B------:R-:W-:Y:S01]  /*22e0*/  FFMA R18, R28.reuse, R10, R18 ;  /* 0x0000000a1c127223 */ /* 0x040fe20000000012 */
[----:B------:R-:W-:Y:S01]  /*22f0*/  FFMA R19, R28, R11, R19 ;  /* 0x0000000b1c137223 */ /* 0x000fe20000000013 */
[----:B---3--:R-:W-:Y:S01]  /*2300*/  FFMA R24, R4, R31, R20 ;  /* 0x0000001f04187223 */ /* 0x008fe20000000014 */
[C---:B------:R-:W-:Y:S01]  /*2310*/  FFMA R25, R31.reuse, R5, R21 ;  /* 0x000000051f197223 */ /* 0x040fe20000000015 */
[C---:B------:R-:W-:Y:S01]  /*2320*/  FFMA R26, R31.reuse, R6, R22 ;  /* 0x000000061f1a7223 */ /* 0x040fe20000000016 */
[C---:B------:R-:W-:Y:S01]  /*2330*/  FFMA R27, R31.reuse, R7, R23 ;  /* 0x000000071f1b7223 */ /* 0x040fe20000000017 */
[----:B------:R-:W-:Y:S01]  /*2340*/  FFMA R28, R8, R31, R12 ;  /* 0x0000001f081c7223 */ /* 0x000fe2000000000c */
[----:B------:R-:W-:Y:S01]  /*2350*/  FFMA R31, R31, R11, R15 ;  /* 0x0000000b1f1f7223 */ /* 0x000fe2000000000f */
[----:B------:R0:W-:Y:S04]  /*2360*/  STL.128 [UR9+0x5b0], R16 ;  /* 0x0005b010ff007987 */ /* 0x0001e80008100c09 */
[----:B------:R-:W-:Y:S04]  /*2370*/  STL.128 [UR9+0x20], R24 ;  /* 0x00002018ff007987 */ /* 0x000fe80008100c09 */
[----:B------:R-:W-:Y:S04]  /*2380*/  STL.128 [UR9+0x5c0], R28 ;  /* 0x0005c01cff007987 */ /* 0x000fe80008100c09 */
[----:B------:R-:W2:Y:S04]  /*2390*/  LDL.128 R20, [UR8] ;  /* 0x00000008ff147983 */ /* 0x000ea80008100c00 */
[----:B0-----:R-:W3:Y:S04]  /*23a0*/  LDL.128 R16, [UR8+0x5a0] ;  /* 0x0005a008ff107983 */ /* 0x001ee80008100c00 */
[----:B------:R-:W4:Y:S04]  /*23b0*/  LDL.128 R12, [UR8+0x10] ;  /* 0x00001008ff0c7983 */ /* 0x000f280008100c00 */
[----:B------:R-:W2:Y:S04]  /*23c0*/  LDS R24, [R34+0x1e4] ;  /* 0x0001e40022187984 */ /* 0x000ea80000000800 */
[----:B------:R-:W4:Y:S04]  /*23d0*/  LDS R28, [R34+0x1ec] ;  /* 0x0001ec00221c7984 */ /* 0x000f280000000800 */
[----:B------:R-:W0:Y:S01]  /*23e0*/  LDS R31, [R34+0x1f4] ;  /* 0x0001f400221f7984 */ /* 0x000e220000000800 */
[----:B--2---:R-:W-:Y:S01]  /*23f0*/  FFMA R20, R4, R24, R20 ;  /* 0x0000001804147223 */ /* 0x004fe20000000014 */
[C---:B------:R-:W-:Y:S01]  /*2400*/  FFMA R21, R24.reuse, R5, R21 ;  /* 0x0000000518157223 */ /* 0x040fe20000000015 */
[C---:B------:R-:W-:Y:S01]  /*2410*/  FFMA R22, R24.reuse, R6, R22 ;  /* 0x0000000618167223 */ /* 0x040fe20000000016 */
[----:B------:R-:W-:Y:S01]  /*2420*/  FFMA R23, R24, R7, R23 ;  /* 0x0000000718177223 */ /* 0x000fe20000000017 */
[----:B---3--:R-:W-:Y:S01]  /*2430*/  FFMA R16, R8, R24, R16 ;  /* 0x0000001808107223 */ /* 0x008fe20000000010 */
[C---:B------:R-:W-:Y:S01]  /*2440*/  FFMA R17, R24.reuse, R9, R17 ;  /* 0x0000000918117223 */ /* 0x040fe20000000011 */
[C---:B------:R-:W-:Y:S01]  /*2450*/  FFMA R18, R24.reuse, R10, R18 ;  /* 0x0000000a18127223 */ /* 0x040fe20000000012 */
[----:B------:R-:W-:Y:S01]  /*2460*/  FFMA R19, R24, R11, R19 ;  /* 0x0000000b18137223 */ /* 0x000fe20000000013 */
[----:B------:R2:W-:Y:S01]  /*2470*/  STL.128 [UR8], R20 ;  /* 0x00000014ff007987 */ /* 0x0005e20008100c08 */
[----:B----4-:R-:W-:Y:S01]  /*2480*/  FFMA R24, R4, R28, R12 ;  /* 0x0000001c04187223 */ /* 0x010fe2000000000c */
[C---:B------:R-:W-:Y:S01]  /*2490*/  FFMA R25, R28.reuse, R5, R13 ;  /* 0x000000051c197223 */ /* 0x040fe2000000000d */
[C---:B------:R-:W-:Y:S01]  /*24a0*/  FFMA R26, R28.reuse, R6, R14 ;  /* 0x000000061c1a7223 */ /* 0x040fe2000000000e */
[----:B------:R3:W-:Y:S01]  /*24b0*/  STL.128 [UR8+0x5a0], R16 ;  /* 0x0005a010ff007987 */ /* 0x0007e20008100c08 */
[----:B------:R-:W-:-:S03]  /*24c0*/  FFMA R27, R28, R7, R15 ;  /* 0x000000071c1b7223 */ /* 0x000fc6000000000f */
[----:B------:R-:W0:Y:S04]  /*24d0*/  LDL.128 R12, [UR8+0x5c0] ;  /* 0x0005c008ff0c7983 */ /* 0x000e280008100c00 */
[----:B--2---:R-:W2:Y:S04]  /*24e0*/  LDL.128 R20, [UR8+0x20] ;  /* 0x00002008ff147983 */ /* 0x004ea80008100c00 */
[----:B---3--:R-:W3:Y:S01]  /*24f0*/  LDL.128 R16, [UR8+0x5b0] ;  /* 0x0005b008ff107983 */ /* 0x008ee20008100c00 */
[----:B------:R-:W-:-:S03]  /*2500*/  UIADD3 UR9, UPT, UPT, UR7, 0x18, URZ ;  /* 0x0000001807097890 */ /* 0x000fc6000fffe0ff */
[----:B------:R2:W-:Y:S01]  /*2510*/  STL.128 [UR8+0x10], R24 ;  /* 0x00001018ff007987 */ /* 0x0005e20008100c08 */
[----:B------:R-:W-:Y:S01]  /*2520*/  ULEA UR9, UR9, UR11, 0x2 ;  /* 0x0000000b09097291 */ /* 0x000fe2000f8e10ff */
[C---:B0-----:R-:W-:Y:S01]  /*2530*/  FFMA R29, R31.reuse, R9, R13 ;  /* 0x000000091f1d7223 */ /* 0x041fe2000000000d */
[C---:B------:R-:W-:Y:S01]  /*2540*/  FFMA R30, R31.reuse, R10, R14 ;  /* 0x0000000a1f1e7223 */ /* 0x040fe2000000000e */
[----:B--2---:R-:W-:Y:S01]  /*2550*/  FFMA R24, R4, R31, R20 ;  /* 0x0000001f04187223 */ /* 0x004fe20000000014 */
[C---:B------:R-:W-:Y:S01]  /*2560*/  FFMA R25, R31.reuse, R5, R21 ;  /* 0x000000051f197223 */ /* 0x040fe20000000015 */
[C---:B------:R-:W-:Y:S01]  /*2570*/  FFMA R26, R31.reuse, R6, R22 ;  /* 0x000000061f1a7223 */ /* 0x040fe20000000016 */
[C---:B------:R-:W-:Y:S01]  /*2580*/  FFMA R27, R31.reuse, R7, R23 ;  /* 0x000000071f1b7223 */ /* 0x040fe20000000017 */
[----:B---3--:R-:W-:Y:S01]  /*2590*/  FFMA R16, R8, R28, R16 ;  /* 0x0000001c08107223 */ /* 0x008fe20000000010 */
[C---:B------:R-:W-:Y:S01]  /*25a0*/  FFMA R17, R28.reuse, R9, R17 ;  /* 0x000000091c117223 */ /* 0x040fe20000000011 */
[C---:B------:R-:W-:Y:S01]  /*25b0*/  FFMA R18, R28.reuse, R10, R18 ;  /* 0x0000000a1c127223 */ /* 0x040fe20000000012 */
[----:B------:R-:W-:Y:S01]  /*25c0*/  FFMA R19, R28, R11, R19 ;  /* 0x0000000b1c137223 */ /* 0x000fe20000000013 */
[----:B------:R-:W-:Y:S01]  /*25d0*/  FFMA R28, R8, R31, R12 ;  /* 0x0000001f081c7223 */ /* 0x000fe2000000000c */
[----:B------:R-:W-:Y:S01]  /*25e0*/  FFMA R31, R31, R11, R15 ;  /* 0x0000000b1f1f7223 */ /* 0x000fe2000000000f */
[----:B------:R-:W-:Y:S04]  /*25f0*/  STL.128 [UR8+0x20], R24 ;  /* 0x00002018ff007987 */ /* 0x000fe80008100c08 */
[----:B------:R0:W-:Y:S04]  /*2600*/  STL.128 [UR8+0x5b0], R16 ;  /* 0x0005b010ff007987 */ /* 0x0001e80008100c08 */
[----:B------:R-:W-:Y:S04]  /*2610*/  STL.128 [UR8+0x5c0], R28 ;  /* 0x0005c01cff007987 */ /* 0x000fe80008100c08 */
[----:B------:R-:W2:Y:S04]  /*2620*/  LDL.128 R20, [UR9] ;  /* 0x00000009ff147983 */ /* 0x000ea80008100c00 */
[----:B------:R-:W3:Y:S04]  /*2630*/  LDL.128 R12, [UR9+0x10] ;  /* 0x00001009ff0c7983 */ /* 0x000ee80008100c00 */
[----:B0-----:R-:W4:Y:S04]  /*2640*/  LDL.128 R16, [UR9+0x5a0] ;  /* 0x0005a009ff107983 */ /* 0x001f280008100c00 */
[----:B------:R-:W2:Y:S04]  /*2650*/  LDS R24, [R34+0x3c4] ;  /* 0x0003c40022187984 */ /* 0x000ea80000000800 */
[----:B------:R-:W3:Y:S04]  /*2660*/  LDS R28, [R34+0x3cc] ;  /* 0x0003cc00221c7984 */ /* 0x000ee80000000800 */
[----:B------:R-:W0:Y:S01]  /*2670*/  LDS R31, [R34+0x3d4] ;  /* 0x0003d400221f7984 */ /* 0x000e220000000800 */
        /* <DEDUP_REMOVED lines=8> */
[----:B------:R2:W-:Y:S01]  /*2700*/  STL.128 [UR9], R20 ;  /* 0x00000014ff007987 */ /* 0x0005e20008100c09 */
[----:B---3--:R-:W-:Y:S01]  /*2710*/  FFMA R24, R4, R28, R12 ;  /* 0x0000001c04187223 */ /* 0x008fe2000000000c */
        /* <DEDUP_REMOVED lines=72> */
[C---:B--2---:R-:W-:Y:S01]  /*2ba0*/  FFMA R20, R4.reuse, R27, R20 ;  /* 0x0000001b04147223 */ /* 0x044fe20000000014 */
[C---:B------:R-:W-:Y:S01]  /*2bb0*/  FFMA R21, R27.reuse, R5, R21 ;  /* 0x000000051b157223 */ /* 0x040fe20000000015 */
[C---:B------:R-:W-:Y:S01]  /*2bc0*/  FFMA R22, R27.reuse, R6, R22 ;  /* 0x000000061b167223 */ /* 0x040fe20000000016 */
[C---:B------:R-:W-:Y:S01]  /*2bd0*/  FFMA R23, R27.reuse, R7, R23 ;  /* 0x000000071b177223 */ /* 0x040fe20000000017 */
[----:B---3--:R-:W-:Y:S01]  /*2be0*/  FFMA R12, R4, R28, R12 ;  /* 0x0000001c040c7223 */ /* 0x008fe2000000000c */
[C---:B------:R-:W-:Y:S01]  /*2bf0*/  FFMA R13, R28.reuse, R5, R13 ;  /* 0x000000051c0d7223 */ /* 0x040fe2000000000d */
[C---:B------:R-:W-:Y:S01]  /*2c00*/  FFMA R14, R28.reuse, R6, R14 ;  /* 0x000000061c0e7223 */ /* 0x040fe2000000000e */
[----:B------:R-:W-:Y:S01]  /*2c10*/  FFMA R15, R28, R7, R15 ;  /* 0x000000071c0f7223 */ /* 0x000fe2000000000f */
[----:B----4-:R-:W-:Y:S01]  /*2c20*/  FFMA R24, R8, R27, R16 ;  /* 0x0000001b08187223 */ /* 0x010fe20000000010 */
[C---:B------:R-:W-:Y:S01]  /*2c30*/  FFMA R25, R27.reuse, R9, R17 ;  /* 0x000000091b197223 */ /* 0x040fe20000000011 */
[C---:B------:R-:W-:Y:S01]  /*2c40*/  FFMA R26, R27.reuse, R10, R18 ;  /* 0x0000000a1b1a7223 */ /* 0x040fe20000000012 */
[----:B------:R2:W-:Y:S01]  /*2c50*/  STL.128 [UR7], R20 ;  /* 0x00000014ff007987 */ /* 0x0005e20008100c07 */
[----:B------:R-:W-:-:S03]  /*2c60*/  FFMA R27, R27, R11, R19 ;  /* 0x0000000b1b1b7223 */ /* 0x000fc60000000013 */
[----:B------:R3:W-:Y:S04]  /*2c70*/  STL.128 [UR7+0x10], R12 ;  /* 0x0000100cff007987 */ /* 0x0007e80008100c07 */
[----:B------:R-:W0:Y:S04]  /*2c80*/  LDL.128 R16, [UR7+0x5c0] ;  /* 0x0005c007ff107983 */ /* 0x000e280008100c00 */
[----:B--2---:R-:W2:Y:S04]  /*2c90*/  LDL.128 R20, [UR7+0x5b0] ;  /* 0x0005b007ff147983 */ /* 0x004ea80008100c00 */
[----:B---3--:R-:W3:Y:S04]  /*2ca0*/  LDL.128 R12, [UR7+0x20] ;  /* 0x00002007ff0c7983 */ /* 0x008ee80008100c00 */
[----:B------:R4:W-:Y:S01]  /*2cb0*/  STL.128 [UR7+0x5a0], R24 ;  /* 0x0005a018ff007987 */ /* 0x0009e20008100c07 */
[----:B------:R-:W-:-:S04]  /*2cc0*/  UIADD3 UR5, UPT, UPT, UR5, 0x5, URZ ;  /* 0x0000000505057890 */ /* 0x000fc8000fffe0ff */
[----:B------:R-:W-:Y:S01]  /*2cd0*/  UISETP.NE.AND UP0, UPT, UR5, 0x1e, UPT ;  /* 0x0000001e0500788c */ /* 0x000fe2000bf05270 */
[----:B0-----:R-:W-:Y:S01]  /*2ce0*/  FFMA R16, R8, R34, R16 ;  /* 0x0000002208107223 */ /* 0x001fe20000000010 */
[C---:B------:R-:W-:Y:S01]  /*2cf0*/  FFMA R17, R34.reuse, R9, R17 ;  /* 0x0000000922117223 */ /* 0x040fe20000000011 */
[C---:B------:R-:W-:Y:S01]  /*2d00*/  FFMA R18, R34.reuse, R10, R18 ;  /* 0x0000000a22127223 */ /* 0x040fe20000000012 */
[----:B------:R-:W-:Y:S01]  /*2d10*/  FFMA R19, R34, R11, R19 ;  /* 0x0000000b22137223 */ /* 0x000fe20000000013 */
        /* <DEDUP_REMOVED lines=8> */
[----:B------:R4:W-:Y:S04]  /*2da0*/  STL.128 [UR7+0x5b0], R20 ;  /* 0x0005b014ff007987 */ /* 0x0009e80008100c07 */
[----:B------:R4:W-:Y:S04]  /*2db0*/  STL.128 [UR7+0x20], R12 ;  /* 0x0000200cff007987 */ /* 0x0009e80008100c07 */
[----:B------:R4:W-:Y:S01]  /*2dc0*/  STL.128 [UR7+0x5c0], R16 ;  /* 0x0005c010ff007987 */ /* 0x0009e20008100c07 */
[----:B------:R-:W-:Y:S05]  /*2dd0*/  BRA.U UP0, `(.L_x_5) ;  /* 0xfffffff100b07547 */ /* 0x000fea000b83ffff */
[----:B------:R-:W-:-:S04]  /*2de0*/  UIADD3 UR4, UPT, UPT, UR4, 0x1, URZ ;  /* 0x0000000104047890 */ /* 0x000fc8000fffe0ff */
[----:B------:R-:W-:-:S09]  /*2df0*/  UISETP.NE.AND UP0, UPT, UR4, 0x30, UPT ;  /* 0x000000300400788c */ /* 0x000fd2000bf05270 */
[----:B------:R-:W-:Y:S05]  /*2e00*/  BRA.U UP0, `(.L_x_6) ;  /* 0xffffffdd008c7547 */ /* 0x000fea000b83ffff */
[----:B------:R-:W0:Y:S01]  /*2e10*/  S2R R2, SR_TID.X ;  /* 0x0000000000027919 */ /* 0x000e220000002100 */
[----:B------:R-:W2:Y:S01]  /*2e20*/  LDC.64 R4, c[0x0][0x398] ;  /* 0x0000e600ff047b82 */ /* 0x000ea20000000a00 */
[----:B------:R-:W-:-:S04]  /*2e30*/  SHF.L.U32 R0, R3, 0x6, RZ ;  /* 0x0000000603007819 */ /* 0x000fc800000006ff */
[----:B------:R-:W-:-:S03]  /*2e40*/  LOP3.LUT R0, R0, 0x40, RZ, 0xc0, !PT ;  /* 0x0000004000007812 */ /* 0x000fc600078ec0ff */
[----:B----4-:R-:W3:Y:S01]  /*2e50*/  LDC.64 R26, c[0x0][0x390] ;  /* 0x0000e400ff1a7b82 */ /* 0x010ee20000000a00 */
[----:B0-----:R-:W-:-:S04]  /*2e60*/  SHF.L.U32 R7, R2, 0x2, RZ ;  /* 0x0000000202077819 */ /* 0x001fc800000006ff */
[----:B------:R-:W-:-:S05]  /*2e70*/  LOP3.LUT R7, R0, 0x1c, R7, 0xf8, !PT ;  /* 0x0000001c00077812 */ /* 0x000fca00078ef807 */
[----:B--2---:R-:W-:-:S05]  /*2e80*/  IMAD.WIDE.U32 R4, R7, 0x4, R4 ;  /* 0x0000000407047825 */ /* 0x004fca00078e0004 */
[----:B------:R0:W5:Y:S04]  /*2e90*/  LDG.E.CONSTANT R25, desc[UR12][R4.64] ;  /* 0x0000000c04197981 */ /* 0x000168000c1e9900 */
[----:B------:R0:W5:Y:S04]  /*2ea0*/  LDG.E.CONSTANT R24, desc[UR12][R4.64+0x80] ;  /* 0x0000800c04187981 */ /* 0x000168000c1e9900 */
[----:B------:R0:W5:Y:S04]  /*2eb0*/  LDG.E.CONSTANT R23, desc[UR12][R4.64+0x4] ;  /* 0x0000040c04177981 */ /* 0x000168000c1e9900 */
[----:B------:R0:W5:Y:S04]  /*2ec0*/  LDG.E.CONSTANT R22, desc[UR12][R4.64+0x84] ;  /* 0x0000840c04167981 */ /* 0x000168000c1e9900 */
[----:B------:R0:W5:Y:S04]  /*2ed0*/  LDG.E.CONSTANT R21, desc[UR12][R4.64+0x8] ;  /* 0x0000080c04157981 */ /* 0x000168000c1e9900 */
[----:B------:R0:W5:Y:S04]  /*2ee0*/  LDG.E.CONSTANT R0, desc[UR12][R4.64+0x88] ;  /* 0x0000880c04007981 */ /* 0x000168000c1e9900 */
[----:B------:R0:W5:Y:S04]  /*2ef0*/  LDG.E.CONSTANT R2, desc[UR12][R4.64+0xc] ;  /* 0x00000c0c04027981 */ /* 0x000168000c1e9900 */
[----:B------:R0:W5:Y:S01]  /*2f00*/  LDG.E.CONSTANT R20, desc[UR12][R4.64+0x8c] ;  /* 0x00008c0c04147981 */ /* 0x000162000c1e9900 */
[----:B------:R-:W-:Y:S01]  /*2f10*/  SHF.R.U32.HI R6, RZ, 0x1, R3 ;  /* 0x00000001ff067819 */ /* 0x000fe20000011603 */
[----:B------:R-:W-:-:S04]  /*2f20*/  UMOV UR4, URZ ;  /* 0x000000ff00047c82 */ /* 0x000fc80008000000 */
[----:B------:R-:W-:-:S04]  /*2f30*/  IMAD R6, R6, 0x258, R33 ;  /* 0x0000025806067824 */ /* 0x000fc800078e0221 */
[----:B0--3--:R-:W-:-:S07]  /*2f40*/  IMAD R3, R6, 0x180, R7 ;  /* 0x0000018006037824 */ /* 0x009fce00078e0207 */
.L_x_7:
[----:B0-----:R-:W2:Y:S04]  /*2f50*/  LDL.128 R8, [UR10+-0x5c0] ;  /* 0xfffa400aff087983 */ /* 0x001ea80008100c00 */
[----:B------:R-:W3:Y:S01]  /*2f60*/  LDL.128 R12, [UR10+-0x20] ;  /* 0xffffe00aff0c7983 */ /* 0x000ee20008100c00 */
[----:B------:R-:W-:-:S03]  /*2f70*/  IMAD.WIDE.U32 R28, R3, 0x4, R26 ;  /* 0x00000004031c7825 */ /* 0x000fc600078e001a */
[----:B------:R-:W4:Y:S01]  /*2f80*/  LDL.128 R4, [UR10+-0x5b0] ;  /* 0xfffa500aff047983 */ /* 0x000f220008100c00 */
[----:B--2--5:R-:W-:Y:S01]  /*2f90*/  FADD R8, R25, R8 ;  /* 0x0000000819087221 */ /* 0x024fe20000000000 */
[----:B------:R-:W-:Y:S01]  /*2fa0*/  FADD R9, R23, R9 ;  /* 0x0000000917097221 */ /* 0x000fe20000000000 */
[----:B------:R-:W-:Y:S01]  /*2fb0*/  FADD R10, R21, R10 ;  /* 0x0000000a150a7221 */ /* 0x000fe20000000000 */
[----:B------:R-:W-:Y:S01]  /*2fc0*/  FADD R11, R2, R11 ;  /* 0x0000000b020b7221 */ /* 0x000fe20000000000 */
[----:B---3--:R-:W-:Y:S01]  /*2fd0*/  FADD R12, R24, R12 ;  /* 0x0000000c180c7221 */ /* 0x008fe20000000000 */
[----:B------:R-:W-:Y:S01]  /*2fe0*/  FMNMX R17, RZ, R8, !PT ;  /* 0x00000008ff117209 */ /* 0x000fe20007800000 */
[----:B------:R-:W-:Y:S01]  /*2ff0*/  FADD R13, R22, R13 ;  /* 0x0000000d160d7221 */ /* 0x000fe20000000000 */
[----:B------:R-:W-:Y:S01]  /*3000*/  FMNMX R19, RZ, R9, !PT ;  /* 0x00000009ff137209 */ /* 0x000fe20007800000 */
[----:B------:R-:W-:Y:S01]  /*3010*/  FADD R14, R0, R14 ;  /* 0x0000000e000e7221 */ /* 0x000fe20000000000 */
[----:B------:R-:W-:Y:S01]  /*3020*/  FMNMX R35, RZ, R10, !PT ;  /* 0x0000000aff237209 */ /* 0x000fe20007800000 */
[----:B------:R0:W-:Y:S01]  /*3030*/  STG.E desc[UR12][R28.64], R17 ;  /* 0x000000111c007986 */ /* 0x0001e2000c10190c */
[----:B------:R-:W-:-:S03]  /*3040*/  FMNMX R16, RZ, R11, !PT ;  /* 0x0000000bff107209 */ /* 0x000fc60007800000 */
[----:B------:R-:W2:Y:S01]  /*3050*/  LDL.128 R8, [UR10+-0x10] ;  /* 0xfffff00aff087983 */ /* 0x000ea20008100c00 */
[----:B------:R-:W-:Y:S02]  /*3060*/  FMNMX R31, RZ, R12, !PT ;  /* 0x0000000cff1f7209 */ /* 0x000fe40007800000 */
[----:B------:R-:W-:Y:S01]  /*3070*/  FMNMX R33, RZ, R13, !PT ;  /* 0x0000000dff217209 */ /* 0x000fe20007800000 */
[----:B------:R3:W-:Y:S01]  /*3080*/  STG.E desc[UR12][R28.64+0x8], R35 ;  /* 0x000008231c007986 */ /* 0x0007e2000c10190c */
[----:B0-----:R-:W-:-:S03]  /*3090*/  FADD R17, R20, R15 ;  /* 0x0000000f14117221 */ /* 0x001fc60000000000 */
[----:B------:R-:W-:Y:S01]  /*30a0*/  STG.E desc[UR12][R28.64+0x4], R19 ;  /* 0x000004131c007986 */ /* 0x000fe2000c10190c */
[----:B------:R-:W-:-:S03]  /*30b0*/  FMNMX R37, RZ, R14, !PT ;  /* 0x0000000eff257209 */ /* 0x000fc60007800000 */
[----:B------:R0:W-:Y:S01]  /*30c0*/  STG.E desc[UR12][R28.64+0xc], R16 ;  /* 0x00000c101c007986 */ /* 0x0001e2000c10190c */
[----:B---3--:R-:W-:-:S03]  /*30d0*/  FMNMX R35, RZ, R17, !PT ;  /* 0x00000011ff237209 */ /* 0x008fc60007800000 */
[----:B------:R-:W3:Y:S04]  /*30e0*/  LDL.128 R12, [UR10+-0x5a0] ;  /* 0xfffa600aff0c7983 */ /* 0x000ee80008100c00 */
[----:B0-----:R-:W3:Y:S01]  /*30f0*/  LDL.128 R16, [UR10] ;  /* 0x0000000aff107983 */ /* 0x001ee20008100c00 */
[----:B----4-:R-:W-:Y:S01]  /*3100*/  FADD R4, R25, R4 ;  /* 0x0000000419047221 */ /* 0x010fe20000000000 */
[----:B------:R-:W-:Y:S01]  /*3110*/  FADD R5, R23, R5 ;  /* 0x0000000517057221 */ /* 0x000fe20000000000 */
[----:B------:R-:W-:Y:S01]  /*3120*/  FADD R7, R2, R7 ;  /* 0x0000000702077221 */ /* 0x000fe20000000000 */
[----:B------:R-:W-:Y:S02]  /*3130*/  FADD R6, R21, R6 ;  /* 0x0000000615067221 */ /* 0x000fe40000000000 */
[----:B------:R-:W-:Y:S01]  /*3140*/  FMNMX R4, RZ, R4, !PT ;  /* 0x00000004ff047209 */ /* 0x000fe20007800000 */
[----:B------:R0:W-:Y:S04]  /*3150*/  STG.E desc[UR12][R28.64+0x80], R31 ;  /* 0x0000801f1c007986 */ /* 0x0001e8000c10190c */
[----:B------:R4:W-:Y:S04]  /*3160*/  STG.E desc[UR12][R28.64+0x8c], R35 ;  /* 0x00008c231c007986 */ /* 0x0009e8000c10190c */
[----:B------:R1:W-:Y:S01]  /*3170*/  STG.E desc[UR12][R28.64+0x84], R33 ;  /* 0x000084211c007986 */ /* 0x0003e2000c10190c */
[----:B0-----:R-:W-:-:S03]  /*3180*/  FMNMX R31, RZ, R5, !PT ;  /* 0x00000005ff1f7209 */ /* 0x001fc60007800000 */
[----:B------:R0:W-:Y:S01]  /*3190*/  STG.E desc[UR12][R28.64+0x200], R4 ;  /* 0x000200041c007986 */ /* 0x0001e2000c10190c */
[----:B----4-:R-:W-:Y:S02]  /*31a0*/  FMNMX R35, RZ, R7, !PT ;  /* 0x00000007ff237209 */ /* 0x010fe40007800000 */
[----:B-1----:R-:W-:Y:S01]  /*31b0*/  FMNMX R33, RZ, R6, !PT ;  /* 0x00000006ff217209 */ /* 0x002fe20007800000 */
[----:B------:R1:W-:Y:S04]  /*31c0*/  STG.E desc[UR12][R28.64+0x204], R31 ;  /* 0x0002041f1c007986 */ /* 0x0003e8000c10190c */
[----:B------:R4:W-:Y:S04]  /*31d0*/  STG.E desc[UR12][R28.64+0x208], R33 ;  /* 0x000208211c007986 */ /* 0x0009e8000c10190c */
[----:B------:R-:W-:Y:S04]  /*31e0*/  STG.E desc[UR12][R28.64+0x88], R37 ;  /* 0x000088251c007986 */ /* 0x000fe8000c10190c */
[----:B------:R-:W-:Y:S01]  /*31f0*/  STG.E desc[UR12][R28.64+0x20c], R35 ;  /* 0x00020c231c007986 */ /* 0x000fe2000c10190c */
[----:B------:R-:W-:-:S04]  /*3200*/  UIADD3 UR4, UPT, UPT, UR4, 0x1, URZ ;  /* 0x0000000104047890 */ /* 0x000fc8000fffe0ff */
[----:B------:R-:W-:Y:S01]  /*3210*/  UISETP.NE.AND UP0, UPT, UR4, 0x1e, UPT ;  /* 0x0000001e0400788c */ /* 0x000fe2000bf05270 */
[----:B------:R-:W-:Y:S01]  /*3220*/  IADD3 R3, PT, PT, R3, 0x1e00, RZ ;  /* 0x00001e0003037810 */ /* 0x000fe20007ffe0ff */
[----:B------:R-:W-:Y:S01]  /*3230*/  UIADD3 UR10, UPT, UPT, UR10, 0x30, URZ ;  /* 0x000000300a0a7890 */ /* 0x000fe2000fffe0ff */
[----:B--2---:R-:W-:Y:S01]  /*3240*/  FADD R8, R24, R8 ;  /* 0x0000000818087221 */ /* 0x004fe20000000000 */
[----:B------:R-:W-:Y:S01]  /*3250*/  FADD R10, R0, R10 ;  /* 0x0000000a000a7221 */ /* 0x000fe20000000000 */
[----:B------:R-:W-:Y:S01]  /*3260*/  FADD R9, R22, R9 ;  /* 0x0000000916097221 */ /* 0x000fe20000000000 */
[----:B------:R-:W-:Y:S02]  /*3270*/  FADD R11, R20, R11 ;  /* 0x0000000b140b7221 */ /* 0x000fe40000000000 */
[----:B------:R-:W-:Y:S02]  /*3280*/  FMNMX R5, RZ, R8, !PT ;  /* 0x00000008ff057209 */ /* 0x000fe40007800000 */
[----:B------:R-:W-:-:S02]  /*3290*/  FMNMX R7, RZ, R10, !PT ;  /* 0x0000000aff077209 */ /* 0x000fc40007800000 */
[----:B------:R-:W-:Y:S01]  /*32a0*/  FMNMX R9, RZ, R9, !PT ;  /* 0x00000009ff097209 */ /* 0x000fe20007800000 */
[----:B------:R2:W-:Y:S01]  /*32b0*/  STG.E desc[UR12][R28.64+0x280], R5 ;  /* 0x000280051c007986 */ /* 0x0005e2000c10190c */
[----:B------:R-:W-:Y:S01]  /*32c0*/  FMNMX R11, RZ, R11, !PT ;  /* 0x0000000bff0b7209 */ /* 0x000fe20007800000 */
[----:B---3--:R-:W-:Y:S01]  /*32d0*/  FADD R12, R25, R12 ;  /* 0x0000000c190c7221 */ /* 0x008fe20000000000 */
[----:B0-----:R-:W-:Y:S01]  /*32e0*/  FADD R4, R23, R13 ;  /* 0x0000000d17047221 */ /* 0x001fe20000000000 */
[----:B------:R-:W-:Y:S01]  /*32f0*/  FADD R14, R21, R14 ;  /* 0x0000000e150e7221 */ /* 0x000fe20000000000 */
[----:B------:R-:W-:Y:S01]  /*3300*/  FADD R15, R2, R15 ;  /* 0x0000000f020f7221 */ /* 0x000fe20000000000 */
[----:B------:R0:W-:Y:S01]  /*3310*/  STG.E desc[UR12][R28.64+0x288], R7 ;  /* 0x000288071c007986 */ /* 0x0001e2000c10190c */
[----:B------:R-:W-:Y:S01]  /*3320*/  FADD R16, R24, R16 ;  /* 0x0000001018107221 */ /* 0x000fe20000000000 */
[----:B------:R-:W-:Y:S01]  /*3330*/  FADD R17, R22, R17 ;  /* 0x0000001116117221 */ /* 0x000fe20000000000 */
[----:B------:R-:W-:Y:S01]  /*3340*/  FADD R18, R0, R18 ;  /* 0x0000001200127221 */ /* 0x000fe20000000000 */
[----:B------:R-:W-:Y:S01]  /*3350*/  FADD R19, R20, R19 ;  /* 0x0000001314137221 */ /* 0x000fe20000000000 */
[----:B------:R-:W-:-:S02]  /*3360*/  FMNMX R13, RZ, R12, !PT ;  /* 0x0000000cff0d7209 */ /* 0x000fc40007800000 */
[----:B-1----:R-:W-:Y:S02]  /*3370*/  FMNMX R31, RZ, R4, !PT ;  /* 0x00000004ff1f7209 */ /* 0x002fe40007800000 */
[----:B----4-:R-:W-:Y:S02]  /*3380*/  FMNMX R33, RZ, R14, !PT ;  /* 0x0000000eff217209 */ /* 0x010fe40007800000 */
[----:B------:R-:W-:Y:S02]  /*3390*/  FMNMX R15, RZ, R15, !PT ;  /* 0x0000000fff0f7209 */ /* 0x000fe40007800000 */
[----:B--2---:R-:W-:Y:S02]  /*33a0*/  FMNMX R5, RZ, R16, !PT ;  /* 0x00000010ff057209 */ /* 0x004fe40007800000 */
[----:B------:R-:W-:Y:S02]  /*33b0*/  FMNMX R17, RZ, R17, !PT ;  /* 0x00000011ff117209 */ /* 0x000fe40007800000 */
[----:B0-----:R-:W-:-:S02]  /*33c0*/  FMNMX R7, RZ, R18, !PT ;  /* 0x00000012ff077209 */ /* 0x001fc40007800000 */
[----:B------:R-:W-:Y:S01]  /*33d0*/  FMNMX R19, RZ, R19, !PT ;  /* 0x00000013ff137209 */ /* 0x000fe20007800000 */
[----:B------:R0:W-:Y:S04]  /*33e0*/  STG.E desc[UR12][R28.64+0x284], R9 ;  /* 0x000284091c007986 */ /* 0x0001e8000c10190c */
        /* <DEDUP_REMOVED lines=8> */
[----:B------:R0:W-:Y:S01]  /*3470*/  STG.E desc[UR12][R28.64+0x48c], R19 ;  /* 0x00048c131c007986 */ /* 0x0001e2000c10190c */
[----:B------:R-:W-:Y:S05]  /*3480*/  BRA.U UP0, `(.L_x_7) ;  /* 0xfffffff900b07547 */ /* 0x000fea000b83ffff */
[----:B------:R-:W-:Y:S05]  /*3490*/  EXIT ;  /* 0x000000000000794d */ /* 0x000fea0003800000 */
.L_x_8:
[----:B------:R-:W-:-:S00]  /*34a0*/  BRA `(.L_x_8) ;  /* 0xfffffffc00fc7947 */ /* 0x000fc0000383ffff */
[----:B------:R-:W-:-:S00]  /*34b0*/  NOP ;  /* 0x0000000000007918 */ /* 0x000fc00000000000 */
        /* <DEDUP_REMOVED lines=12> */
.L_x_9:


//--------------------- .nv.shared.my_kernel_kernel0 --------------------------
	.section	.nv.shared.my_kernel_kernel0,"aw",@nobits
	.sectionflags	@""
	.align	4
.nv.shared.my_kernel_kernel0:
	.zero		15936


//--------------------- .nv.shared.reserved.0     --------------------------
	.section	.nv.shared.reserved.0,"aw",@nobits
	.weak		__nv_reservedSMEM_offset_0_alias
	.size		__nv_reservedSMEM_offset_0_alias, 0, 64
	.other		__nv_reservedSMEM_offset_0_alias,@"STO_CUDA_RESERVED_SHARED STV_DEFAULT"
__nv_reservedSMEM_offset_0_alias:
	.zero		0
	.zero		64


//--------------------- .nv.constant0.my_kernel_kernel0 --------------------------
	.section	.nv.constant0.my_kernel_kernel0,"a",@progbits
	.sectionflags	@""
	.align	4
.nv.constant0.my_kernel_kernel0:
	.zero		928


//--------------------- SYMBOLS --------------------------

	.type		.nv.reservedSmem.offset0,@object
	.size		.nv.reservedSmem.offset0,0x4
	.type		.nv.reservedSmem.cap,@object
	.size		.nv.reservedSmem.cap,0x4
